// auto-generated by cutlass_sweep.gemm — config: {"arch": "sm_90", "cluster_m": 2, "cluster_n": 1, "dtype": "int8", "dtype_b": "int8", "layout": "nt", "stages": 0, "tile_k": 64, "tile_m": 64, "tile_n": 240}
#include "cutlass/cutlass.h"
#include "cutlass/gemm/collective/collective_builder.hpp"
#include "cutlass/gemm/device/gemm_universal_adapter.h"
#include "cutlass/gemm/kernel/gemm_universal.hpp"
#include "cutlass/epilogue/collective/collective_builder.hpp"

using ElemA = int8_t;
using ElemB = int8_t;
using ElemCD = int8_t;
using Acc  = int32_t;
using TileShape    = cute::Shape<cute::_64, cute::_240, cute::_64>;
using ClusterShape = cute::Shape<cute::_2, cute::_1, cute::_1>;

using CollectiveEpilogue = typename cutlass::epilogue::collective::CollectiveBuilder<
    cutlass::arch::Sm90, cutlass::arch::OpClassTensorOp,
    TileShape, ClusterShape,
    cutlass::epilogue::collective::EpilogueTileAuto,
    Acc, Acc,
    ElemCD, cutlass::layout::RowMajor, 128 / cutlass::sizeof_bits<ElemCD>::value,
    ElemCD, cutlass::layout::RowMajor, 128 / cutlass::sizeof_bits<ElemCD>::value,
    cutlass::epilogue::collective::EpilogueScheduleAuto
  >::CollectiveOp;

using CollectiveMainloop = typename cutlass::gemm::collective::CollectiveBuilder<
    cutlass::arch::Sm90, cutlass::arch::OpClassTensorOp,
    ElemA, cutlass::layout::RowMajor, 128 / cutlass::sizeof_bits<ElemA>::value,
    ElemB, cutlass::layout::ColumnMajor, 128 / cutlass::sizeof_bits<ElemB>::value,
    Acc,
    TileShape, ClusterShape,
    cutlass::gemm::collective::StageCountAutoCarveout<static_cast<int>(sizeof(typename CollectiveEpilogue::SharedStorage))>,
    cutlass::gemm::collective::KernelScheduleAuto
  >::CollectiveOp;

using GemmKernel = cutlass::gemm::kernel::GemmUniversal<
    cute::Shape<int,int,int,int>,
    CollectiveMainloop,
    CollectiveEpilogue
>;
using Gemm = cutlass::gemm::device::GemmUniversalAdapter<GemmKernel>;

// Force the device kernel symbol into the cubin without needing a host main.
auto* _anchor = &cutlass::device_kernel<GemmKernel>;


// ===== COMPILED SASS (sm_90a) =====

	.target	sm_90a

	.elftype	@"ET_EXEC"


//--------------------- .note.nv.tkinfo           --------------------------
	.section	.note.nv.tkinfo,"",@"SHT_NOTE"
	.sectionflags	@"SHF_NOTE_NV_TKINFO"
	.tkinfo
        /*0018*/ 	.word	0x00000002
        /*0030*/ 	.string	""
        /*0030*/ 	.string	"ptxas"
        /*0030*/ 	.string	"Cuda compilation tools, release 13.0, V13.0.88"
        /*0030*/ 	.string	"Build cuda_13.0.r13.0/compiler.36424714_0"
        /*0030*/ 	.string	"-arch sm_90a -m 64 "



//--------------------- .note.nv.cuinfo           --------------------------
	.section	.note.nv.cuinfo,"",@"SHT_NOTE"
	.sectionflags	@"SHF_NOTE_NV_CUINFO"
        /*0018*/ 	.short	0x0002
        /*001a*/ 	.short	0x005a
        /*001c*/ 	.short	0x0082
	.zero		2


//--------------------- .nv.info                  --------------------------
	.section	.nv.info,"",@"SHT_CUDA_INFO"
	.align	4


	//----- nvinfo : EIATTR_REGCOUNT
	.align		4
        /*0000*/ 	.byte	0x04, 0x2f
        /*0002*/ 	.short	(.L_15 - .L_14)
	.align		4
.L_14:
        /*0004*/ 	.word	index@(_ZN7cutlass13device_kernelINS_4gemm6kernel13GemmUniversalIN4cute5tupleIJiiiiEEENS1_10collective13CollectiveMmaINS1_34MainloopSm90TmaGmmaWarpSpecializedILi11ENS5_IJNS4_1CILi2EEENSA_ILi1EEESC_EEENS1_32KernelTmaWarpSpecializedPingpongEEENS5_IJNSA_ILi64EEENSA_ILi240EEESG_EEEaNS5_IJlSC_lEEEaSJ_NS4_8TiledMMAINS4_8MMA_AtomIJNS4_4SM904GMMA26MMA_64x16x32_S32S8S8_SS_TNEEEENS4_6LayoutINS5_IJSC_SC_SC_EEENS5_IJNSA_ILi0EEESS_SS_EEEEENS5_IJNS4_10UnderscoreESV_SV_EEEEENS4_13SM90_TMA_LOADENS4_14ComposedLayoutINS4_7SwizzleILi2ELi4ELi3EEENS4_18smem_ptr_flag_bitsILi8EEENSQ_INS5_IJNSA_ILi8EEESG_EEENS5_IJSG_SC_EEEEEEEvNS4_8identityENS4_23SM90_TMA_LOAD_MULTICASTES18_vS19_EENS_8epilogue10collective6detail29Sm90TmaWarpSpecializedAdapterINS1D_15DefaultEpilogueIaSJ_SJ_NS1C_6thread17LinearCombinationIaLi1EiiLNS1H_9ScaleType4KindE0ELNS_15FloatRoundStyleE2EaEENS1_15EpilogueDefaultEEEEEvvEEEEvNT_6ParamsE)
        /*0008*/ 	.word	0x000000a8


	//----- nvinfo : EIATTR_FRAME_SIZE
	.align		4
.L_15:
        /*000c*/ 	.byte	0x04, 0x11
        /*000e*/ 	.short	(.L_17 - .L_16)
	.align		4
.L_16:
        /*0010*/ 	.word	index@(_ZN7cutlass13device_kernelINS_4gemm6kernel13GemmUniversalIN4cute5tupleIJiiiiEEENS1_10collective13CollectiveMmaINS1_34MainloopSm90TmaGmmaWarpSpecializedILi11ENS5_IJNS4_1CILi2EEENSA_ILi1EEESC_EEENS1_32KernelTmaWarpSpecializedPingpongEEENS5_IJNSA_ILi64EEENSA_ILi240EEESG_EEEaNS5_IJlSC_lEEEaSJ_NS4_8TiledMMAINS4_8MMA_AtomIJNS4_4SM904GMMA26MMA_64x16x32_S32S8S8_SS_TNEEEENS4_6LayoutINS5_IJSC_SC_SC_EEENS5_IJNSA_ILi0EEESS_SS_EEEEENS5_IJNS4_10UnderscoreESV_SV_EEEEENS4_13SM90_TMA_LOADENS4_14ComposedLayoutINS4_7SwizzleILi2ELi4ELi3EEENS4_18smem_ptr_flag_bitsILi8EEENSQ_INS5_IJNSA_ILi8EEESG_EEENS5_IJSG_SC_EEEEEEEvNS4_8identityENS4_23SM90_TMA_LOAD_MULTICASTES18_vS19_EENS_8epilogue10collective6detail29Sm90TmaWarpSpecializedAdapterINS1D_15DefaultEpilogueIaSJ_SJ_NS1C_6thread17LinearCombinationIaLi1EiiLNS1H_9ScaleType4KindE0ELNS_15FloatRoundStyleE2EaEENS1_15EpilogueDefaultEEEEEvvEEEEvNT_6ParamsE)
        /*0014*/ 	.word	0x00000008


	//----- nvinfo : EIATTR_MIN_STACK_SIZE
	.align		4
.L_17:
        /*0018*/ 	.byte	0x04, 0x12
        /*001a*/ 	.short	(.L_19 - .L_18)
	.align		4
.L_18:
        /*001c*/ 	.word	index@(_ZN7cutlass13device_kernelINS_4gemm6kernel13GemmUniversalIN4cute5tupleIJiiiiEEENS1_10collective13CollectiveMmaINS1_34MainloopSm90TmaGmmaWarpSpecializedILi11ENS5_IJNS4_1CILi2EEENSA_ILi1EEESC_EEENS1_32KernelTmaWarpSpecializedPingpongEEENS5_IJNSA_ILi64EEENSA_ILi240EEESG_EEEaNS5_IJlSC_lEEEaSJ_NS4_8TiledMMAINS4_8MMA_AtomIJNS4_4SM904GMMA26MMA_64x16x32_S32S8S8_SS_TNEEEENS4_6LayoutINS5_IJSC_SC_SC_EEENS5_IJNSA_ILi0EEESS_SS_EEEEENS5_IJNS4_10UnderscoreESV_SV_EEEEENS4_13SM90_TMA_LOADENS4_14ComposedLayoutINS4_7SwizzleILi2ELi4ELi3EEENS4_18smem_ptr_flag_bitsILi8EEENSQ_INS5_IJNSA_ILi8EEESG_EEENS5_IJSG_SC_EEEEEEEvNS4_8identityENS4_23SM90_TMA_LOAD_MULTICASTES18_vS19_EENS_8epilogue10collective6detail29Sm90TmaWarpSpecializedAdapterINS1D_15DefaultEpilogueIaSJ_SJ_NS1C_6thread17LinearCombinationIaLi1EiiLNS1H_9ScaleType4KindE0ELNS_15FloatRoundStyleE2EaEENS1_15EpilogueDefaultEEEEEvvEEEEvNT_6ParamsE)
        /*0020*/ 	.word	0x00000008
.L_19:


//--------------------- .nv.compat                --------------------------
	.section	.nv.compat,"",@"SHT_CUDA_COMPAT_INFO"
	.align	4
        /*0000*/ 	.byte	0x02, 0x09, 0x01, 0x00, 0x02, 0x02, 0x04, 0x00, 0x02, 0x05, 0x05, 0x00, 0x03, 0x07, 0x01, 0x01
        /*0010*/ 	.byte	0x02, 0x03, 0x01, 0x00, 0x02, 0x06, 0x01, 0x00, 0x04, 0x0b, 0x08, 0x00, 0x00, 0x00, 0x00, 0x00
        /*0020*/ 	.byte	0x00, 0x00, 0x00, 0x00


//--------------------- .nv.info._ZN7cutlass13device_kernelINS_4gemm6kernel13GemmUniversalIN4cute5tupleIJiiiiEEENS1_10collective13CollectiveMmaINS1_34MainloopSm90TmaGmmaWarpSpecializedILi11ENS5_IJNS4_1CILi2EEENSA_ILi1EEESC_EEENS1_32KernelTmaWarpSpecializedPingpongEEENS5_IJNSA_ILi64EEENSA_ILi240EEESG_EEEaNS5_IJlSC_lEEEaSJ_NS4_8TiledMMAINS4_8MMA_AtomIJNS4_4SM904GMMA26MMA_64x16x32_S32S8S8_SS_TNEEEENS4_6LayoutINS5_IJSC_SC_SC_EEENS5_IJNSA_ILi0EEESS_SS_EEEEENS5_IJNS4_10UnderscoreESV_SV_EEEEENS4_13SM90_TMA_LOADENS4_14ComposedLayoutINS4_7SwizzleILi2ELi4ELi3EEENS4_18smem_ptr_flag_bitsILi8EEENSQ_INS5_IJNSA_ILi8EEESG_EEENS5_IJSG_SC_EEEEEEEvNS4_8identityENS4_23SM90_TMA_LOAD_MULTICASTES18_vS19_EENS_8epilogue10collective6detail29Sm90TmaWarpSpecializedAdapterINS1D_15DefaultEpilogueIaSJ_SJ_NS1C_6thread17LinearCombinationIaLi1EiiLNS1H_9ScaleType4KindE0ELNS_15FloatRoundStyleE2EaEENS1_15EpilogueDefaultEEEEEvvEEEEvNT_6ParamsE --------------------------
	.section	.nv.info._ZN7cutlass13device_kernelINS_4gemm6kernel13GemmUniversalIN4cute5tupleIJiiiiEEENS1_10collective13CollectiveMmaINS1_34MainloopSm90TmaGmmaWarpSpecializedILi11ENS5_IJNS4_1CILi2EEENSA_ILi1EEESC_EEENS1_32KernelTmaWarpSpecializedPingpongEEENS5_IJNSA_ILi64EEENSA_ILi240EEESG_EEEaNS5_IJlSC_lEEEaSJ_NS4_8TiledMMAINS4_8MMA_AtomIJNS4_4SM904GMMA26MMA_64x16x32_S32S8S8_SS_TNEEEENS4_6LayoutINS5_IJSC_SC_SC_EEENS5_IJNSA_ILi0EEESS_SS_EEEEENS5_IJNS4_10UnderscoreESV_SV_EEEEENS4_13SM90_TMA_LOADENS4_14ComposedLayoutINS4_7SwizzleILi2ELi4ELi3EEENS4_18smem_ptr_flag_bitsILi8EEENSQ_INS5_IJNSA_ILi8EEESG_EEENS5_IJSG_SC_EEEEEEEvNS4_8identityENS4_23SM90_TMA_LOAD_MULTICASTES18_vS19_EENS_8epilogue10collective6detail29Sm90TmaWarpSpecializedAdapterINS1D_15DefaultEpilogueIaSJ_SJ_NS1C_6thread17LinearCombinationIaLi1EiiLNS1H_9ScaleType4KindE0ELNS_15FloatRoundStyleE2EaEENS1_15EpilogueDefaultEEEEEvvEEEEvNT_6ParamsE,"",@"SHT_CUDA_INFO"
	.sectionflags	@""
	.align	4


	//----- nvinfo : EIATTR_CUDA_API_VERSION
	.align		4
        /*0000*/ 	.byte	0x04, 0x37
        /*0002*/ 	.short	(.L_21 - .L_20)
.L_20:
        /*0004*/ 	.word	0x00000082


	//----- nvinfo : EIATTR_KPARAM_INFO
	.align		4
.L_21:
        /*0008*/ 	.byte	0x04, 0x17
        /*000a*/ 	.short	(.L_23 - .L_22)
.L_22:
        /*000c*/ 	.word	0x00000000
        /*0010*/ 	.short	0x0000
        /*0012*/ 	.short	0x0070
        /*0014*/ 	.byte	0x00, 0xf0, 0x01, 0x10


	//----- nvinfo : EIATTR_SPARSE_MMA_MASK
	.align		4
.L_23:
        /*0018*/ 	.byte	0x03, 0x50
        /*001a*/ 	.short	0x0000


	//----- nvinfo : EIATTR_MAXREG_COUNT
	.align		4
        /*001c*/ 	.byte	0x03, 0x1b
        /*001e*/ 	.short	0x00a8


	//----- nvinfo : EIATTR_NUM_BARRIERS
	.align		4
        /*0020*/ 	.byte	0x02, 0x4c
        /*0022*/ 	.byte	0x01
	.zero		1


	//----- nvinfo : EIATTR_EXTERNS
	.align		4
        /*0024*/ 	.byte	0x04, 0x0f
        /*0026*/ 	.short	(.L_25 - .L_24)


	//   ....[0]....
	.align		4
.L_24:
        /*0028*/ 	.word	index@(__assertfail)


	//----- nvinfo : EIATTR_ANNOTATIONS
	.align		4
.L_25:
        /*002c*/ 	.byte	0x04, 0x55
        /*002e*/ 	.short	(.L_27 - .L_26)


	//   ....[0]....
.L_26:
        /*0030*/ 	.word	0x00000001
        /*0034*/ 	.byte	0xc0, 0x0e, 0x00, 0x00, 0x01, 0x00, 0x00, 0x00, 0x60, 0x9b, 0x00, 0x00, 0x01, 0x00, 0x00, 0x00
        /*0044*/ 	.byte	0xe0, 0xa7, 0x00, 0x00


	//----- nvinfo : EIATTR_MERCURY_ISA_VERSION
	.align		4
.L_27:
        /*0048*/ 	.byte	0x03, 0x5f
        /*004a*/ 	.short	0x0101


	//----- nvinfo : EIATTR_INT_WARP_WIDE_INSTR_OFFSETS
	.align		4
        /*004c*/ 	.byte	0x04, 0x31
        /*004e*/ 	.short	(.L_29 - .L_28)


	//   ....[0]....
.L_28:
        /*0050*/ 	.word	0x00000620


	//   ....[1]....
        /*0054*/ 	.word	0x000006a0


	//   ....[2]....
        /*0058*/ 	.word	0x000007a0


	//   ....[3]....
        /*005c*/ 	.word	0x000007b0


	//   ....[4]....
        /*0060*/ 	.word	0x000007d0


	//   ....[5]....
        /*0064*/ 	.word	0x00000870


	//   ....[6]....
        /*0068*/ 	.word	0x00000880


	//   ....[7]....
        /*006c*/ 	.word	0x000008d0


	//   ....[8]....
        /*0070*/ 	.word	0x000034a0


	//----- nvinfo : EIATTR_COOP_GROUP_MASK_REGIDS
	.align		4
.L_29:
        /*0074*/ 	.byte	0x04, 0x29
        /*0076*/ 	.short	(.L_31 - .L_30)


	//   ....[0]....
.L_30:
        /*0078*/ 	.word	0xffffffff


	//   ....[1]....
        /*007c*/ 	.word	0xffffffff


	//   ....[2]....
        /*0080*/ 	.word	0xffffffff


	//   ....[3]....
        /*0084*/ 	.word	0xffffffff


	//   ....[4]....
        /*0088*/ 	.word	0xffffffff


	//   ....[5]....
        /*008c*/ 	.word	0xffffffff


	//   ....[6]....
        /*0090*/ 	.word	0xffffffff


	//----- nvinfo : EIATTR_COOP_GROUP_INSTR_OFFSETS
	.align		4
.L_31:
        /*0094*/ 	.byte	0x04, 0x28
        /*0096*/ 	.short	(.L_33 - .L_32)


	//   ....[0]....
.L_32:
        /*0098*/ 	.word	0x00000070


	//   ....[1]....
        /*009c*/ 	.word	0x00000080


	//   ....[2]....
        /*00a0*/ 	.word	0x00000140


	//   ....[3]....
        /*00a4*/ 	.word	0x00000400


	//   ....[4]....
        /*00a8*/ 	.word	0x00000440


	//   ....[5]....
        /*00ac*/ 	.word	0x000008c0


	//   ....[6]....
        /*00b0*/ 	.word	0x00000a60


	//----- nvinfo : EIATTR_REG_RECONFIG
	.align		4
.L_33:
        /*00b4*/ 	.byte	0x01, 0x54
	.zero		2


	//----- nvinfo : EIATTR_SYSCALL_OFFSETS
	.align		4
        /*00b8*/ 	.byte	0x04, 0x46
        /*00ba*/ 	.short	(.L_35 - .L_34)


	//   ....[0]....
.L_34:
        /*00bc*/ 	.word	0x000018e0


	//----- nvinfo : EIATTR_MBARRIER_INSTR_OFFSETS
	.align		4
.L_35:
        /*00c0*/ 	.byte	0x04, 0x39
        /*00c2*/ 	.short	(.L_37 - .L_36)


	//   ....[0]....
.L_36:
        /*00c4*/ 	.word	0x00000280
        /*00c8*/ 	.word	0x000000ff
        /*00cc*/ 	.word	0x00000000
        /*00d0*/ 	.short	0x0100
        /*00d2*/ 	.byte	0x08
	.zero		1


	//   ....[1]....
        /*00d4*/ 	.word	0x00000290
        /*00d8*/ 	.word	0x000000ff
        /*00dc*/ 	.word	0x00000058
        /*00e0*/ 	.short	0x0100
        /*00e2*/ 	.byte	0x08
	.zero		1


	//   ....[2]....
        /*00e4*/ 	.word	0x000002a0
        /*00e8*/ 	.word	0x000000ff
        /*00ec*/ 	.word	0x00000008
        /*00f0*/ 	.short	0x0100
        /*00f2*/ 	.byte	0x08
	.zero		1


	//   ....[3]....
        /*00f4*/ 	.word	0x000002b0
        /*00f8*/ 	.word	0x000000ff
        /*00fc*/ 	.word	0x00000060
        /*0100*/ 	.short	0x0100
        /*0102*/ 	.byte	0x08
	.zero		1


	//   ....[4]....
        /*0104*/ 	.word	0x000002c0
        /*0108*/ 	.word	0x000000ff
        /*010c*/ 	.word	0x00000010
        /*0110*/ 	.short	0x0100
        /*0112*/ 	.byte	0x08
	.zero		1


	//   ....[5]....
        /*0114*/ 	.word	0x000002d0
        /*0118*/ 	.word	0x000000ff
        /*011c*/ 	.word	0x00000068
        /*0120*/ 	.short	0x0100
        /*0122*/ 	.byte	0x08
	.zero		1


	//   ....[6]....
        /*0124*/ 	.word	0x000002e0
        /*0128*/ 	.word	0x000000ff
        /*012c*/ 	.word	0x00000018
        /*0130*/ 	.short	0x0100
        /*0132*/ 	.byte	0x08
	.zero		1


	//   ....[7]....
        /*0134*/ 	.word	0x000002f0
        /*0138*/ 	.word	0x000000ff
        /*013c*/ 	.word	0x00000070
        /*0140*/ 	.short	0x0100
        /*0142*/ 	.byte	0x08
	.zero		1


	//   ....[8]....
        /*0144*/ 	.word	0x00000300
        /*0148*/ 	.word	0x000000ff
        /*014c*/ 	.word	0x00000020
        /*0150*/ 	.short	0x0100
        /*0152*/ 	.byte	0x08
	.zero		1


	//   ....[9]....
        /*0154*/ 	.word	0x00000310
        /*0158*/ 	.word	0x000000ff
        /*015c*/ 	.word	0x00000078
        /*0160*/ 	.short	0x0100
        /*0162*/ 	.byte	0x08
	.zero		1


	//   ....[10]....
        /*0164*/ 	.word	0x00000320
        /*0168*/ 	.word	0x000000ff
        /*016c*/ 	.word	0x00000028
        /*0170*/ 	.short	0x0100
        /*0172*/ 	.byte	0x08
	.zero		1


	//   ....[11]....
        /*0174*/ 	.word	0x00000330
        /*0178*/ 	.word	0x000000ff
        /*017c*/ 	.word	0x00000080
        /*0180*/ 	.short	0x0100
        /*0182*/ 	.byte	0x08
	.zero		1


	//   ....[12]....
        /*0184*/ 	.word	0x00000340
        /*0188*/ 	.word	0x000000ff
        /*018c*/ 	.word	0x00000030
        /*0190*/ 	.short	0x0100
        /*0192*/ 	.byte	0x08
	.zero		1


	//   ....[13]....
        /*0194*/ 	.word	0x00000350
        /*0198*/ 	.word	0x000000ff
        /*019c*/ 	.word	0x00000088
        /*01a0*/ 	.short	0x0100
        /*01a2*/ 	.byte	0x08
	.zero		1


	//   ....[14]....
        /*01a4*/ 	.word	0x00000360
        /*01a8*/ 	.word	0x000000ff
        /*01ac*/ 	.word	0x00000038
        /*01b0*/ 	.short	0x0100
        /*01b2*/ 	.byte	0x08
	.zero		1


	//   ....[15]....
        /*01b4*/ 	.word	0x00000370
        /*01b8*/ 	.word	0x000000ff
        /*01bc*/ 	.word	0x00000090
        /*01c0*/ 	.short	0x0100
        /*01c2*/ 	.byte	0x08
	.zero		1


	//   ....[16]....
        /*01c4*/ 	.word	0x00000380
        /*01c8*/ 	.word	0x000000ff
        /*01cc*/ 	.word	0x00000040
        /*01d0*/ 	.short	0x0100
        /*01d2*/ 	.byte	0x08
	.zero		1


	//   ....[17]....
        /*01d4*/ 	.word	0x00000390
        /*01d8*/ 	.word	0x000000ff
        /*01dc*/ 	.word	0x00000098
        /*01e0*/ 	.short	0x0100
        /*01e2*/ 	.byte	0x08
	.zero		1


	//   ....[18]....
        /*01e4*/ 	.word	0x000003a0
        /*01e8*/ 	.word	0x000000ff
        /*01ec*/ 	.word	0x00000048
        /*01f0*/ 	.short	0x0100
        /*01f2*/ 	.byte	0x08
	.zero		1


	//   ....[19]....
        /*01f4*/ 	.word	0x000003b0
        /*01f8*/ 	.word	0x000000ff
        /*01fc*/ 	.word	0x000000a0
        /*0200*/ 	.short	0x0100
        /*0202*/ 	.byte	0x08
	.zero		1


	//   ....[20]....
        /*0204*/ 	.word	0x000003c0
        /*0208*/ 	.word	0x000000ff
        /*020c*/ 	.word	0x00000050
        /*0210*/ 	.short	0x0100
        /*0212*/ 	.byte	0x08
	.zero		1


	//   ....[21]....
        /*0214*/ 	.word	0x000003d0
        /*0218*/ 	.word	0x000000ff
        /*021c*/ 	.word	0x000000a8
        /*0220*/ 	.short	0x0100
        /*0222*/ 	.byte	0x08
	.zero		1


	//   ....[22]....
        /*0224*/ 	.word	0x00000900
        /*0228*/ 	.word	0x000000ff
        /*022c*/ 	.word	0x000000e0
        /*0230*/ 	.short	0x0100
        /*0232*/ 	.byte	0x08
	.zero		1


	//   ....[23]....
        /*0234*/ 	.word	0x00000990
        /*0238*/ 	.word	0x000000ff
        /*023c*/ 	.word	0x000000e8
        /*0240*/ 	.short	0x0100
        /*0242*/ 	.byte	0x08
	.zero		1


	//   ....[24]....
        /*0244*/ 	.word	0x000009e0
        /*0248*/ 	.word	0x000000ff
        /*024c*/ 	.word	0x000000c0
        /*0250*/ 	.short	0x0100
        /*0252*/ 	.byte	0x09
	.zero		1


	//   ....[25]....
        /*0254*/ 	.word	0x000009f0
        /*0258*/ 	.word	0x000000ff
        /*025c*/ 	.word	0x000000c8
        /*0260*/ 	.short	0x0100
        /*0262*/ 	.byte	0x09
	.zero		1


	//   ....[26]....
        /*0264*/ 	.word	0x00000a00
        /*0268*/ 	.word	0x000000ff
        /*026c*/ 	.word	0x000000d0
        /*0270*/ 	.short	0x0100
        /*0272*/ 	.byte	0x09
	.zero		1


	//   ....[27]....
        /*0274*/ 	.word	0x00000a10
        /*0278*/ 	.word	0x000000ff
        /*027c*/ 	.word	0x000000d8
        /*0280*/ 	.short	0x0100
        /*0282*/ 	.byte	0x09
	.zero		1


	//   ....[28]....
        /*0284*/ 	.word	0x000017c0
        /*0288*/ 	.word	0x00000097
        /*028c*/ 	.word	0x00000000
        /*0290*/ 	.short	0x010a
        /*0292*/ 	.byte	0x2b
	.zero		1


	//   ....[29]....
        /*0294*/ 	.word	0x00001970
        /*0298*/ 	.word	0x00000003
        /*029c*/ 	.word	0x00000000
        /*02a0*/ 	.short	0x010a
        /*02a2*/ 	.byte	0x3f
	.zero		1


	//   ....[30]....
        /*02a4*/ 	.word	0x000019d0
        /*02a8*/ 	.word	0x00000003
        /*02ac*/ 	.word	0x00000000
        /*02b0*/ 	.short	0x010a
        /*02b2*/ 	.byte	0x3f
	.zero		1


	//   ....[31]....
        /*02b4*/ 	.word	0x000026e0
        /*02b8*/ 	.word	0x000000ff
        /*02bc*/ 	.word	0x00000000
        /*02c0*/ 	.short	0x010a
        /*02c2*/ 	.byte	0x04
	.zero		1


	//   ....[32]....
        /*02c4*/ 	.word	0x00002720
        /*02c8*/ 	.word	0x000000ff
        /*02cc*/ 	.word	0x00000000
        /*02d0*/ 	.short	0x010a
        /*02d2*/ 	.byte	0x04
	.zero		1


	//   ....[33]....
        /*02d4*/ 	.word	0x00003340
        /*02d8*/ 	.word	0x00000004
        /*02dc*/ 	.word	0x00000000
        /*02e0*/ 	.short	0x0101
        /*02e2*/ 	.byte	0x3f
	.zero		1


	//   ....[34]....
        /*02e4*/ 	.word	0x00003440
        /*02e8*/ 	.word	0x00000098
        /*02ec*/ 	.word	0x00000000
        /*02f0*/ 	.short	0x0101
        /*02f2*/ 	.byte	0x2c
	.zero		1


	//   ....[35]....
        /*02f4*/ 	.word	0x00003540
        /*02f8*/ 	.word	0x00000000
        /*02fc*/ 	.word	0x00000000
        /*0300*/ 	.short	0x0101
        /*0302*/ 	.byte	0x3f
	.zero		1


	//   ....[36]....
        /*0304*/ 	.word	0x00003600
        /*0308*/ 	.word	0x00000097
        /*030c*/ 	.word	0x00000010
        /*0310*/ 	.short	0x010a
        /*0312*/ 	.byte	0x2b
	.zero		1


	//   ....[37]....
        /*0314*/ 	.word	0x00009b80
        /*0318*/ 	.word	0x0000009a
        /*031c*/ 	.word	0x00000000
        /*0320*/ 	.short	0x0101
        /*0322*/ 	.byte	0x2c
	.zero		1


	//   ....[38]....
        /*0324*/ 	.word	0x0000a530
        /*0328*/ 	.word	0x0000000d
        /*032c*/ 	.word	0x00000058
        /*0330*/ 	.short	0x010a
        /*0332*/ 	.byte	0x3f
	.zero		1


	//   ....[39]....
        /*0334*/ 	.word	0x0000a8f0
        /*0338*/ 	.word	0x00000004
        /*033c*/ 	.word	0x000000e8
        /*0340*/ 	.short	0x0101
        /*0342*/ 	.byte	0x3f
	.zero		1


	//   ....[40]....
        /*0344*/ 	.word	0x0000b080
        /*0348*/ 	.word	0x00000007
        /*034c*/ 	.word	0x00000000
        /*0350*/ 	.short	0x010a
        /*0352*/ 	.byte	0x3f
	.zero		1


	//   ....[41]....
        /*0354*/ 	.word	0x0000b100
        /*0358*/ 	.word	0x00000009
        /*035c*/ 	.word	0x00000000
        /*0360*/ 	.short	0x010a
        /*0362*/ 	.byte	0x3f
	.zero		1


	//   ....[42]....
        /*0364*/ 	.word	0x0000b190
        /*0368*/ 	.word	0x00000006
        /*036c*/ 	.word	0x00000000
        /*0370*/ 	.short	0x010a
        /*0372*/ 	.byte	0x3f
	.zero		1


	//   ....[43]....
        /*0374*/ 	.word	0x0000b220
        /*0378*/ 	.word	0x00000009
        /*037c*/ 	.word	0x00000000
        /*0380*/ 	.short	0x010a
        /*0382*/ 	.byte	0x3f
	.zero		1


	//   ....[44]....
        /*0384*/ 	.word	0x0000b2b0
        /*0388*/ 	.word	0x00000006
        /*038c*/ 	.word	0x00000000
        /*0390*/ 	.short	0x010a
        /*0392*/ 	.byte	0x3f
	.zero		1


	//   ....[45]....
        /*0394*/ 	.word	0x0000b340
        /*0398*/ 	.word	0x00000009
        /*039c*/ 	.word	0x00000000
        /*03a0*/ 	.short	0x010a
        /*03a2*/ 	.byte	0x3f
	.zero		1


	//   ....[46]....
        /*03a4*/ 	.word	0x0000b3d0
        /*03a8*/ 	.word	0x00000006
        /*03ac*/ 	.word	0x00000000
        /*03b0*/ 	.short	0x010a
        /*03b2*/ 	.byte	0x3f
	.zero		1


	//   ....[47]....
        /*03b4*/ 	.word	0x0000b460
        /*03b8*/ 	.word	0x00000009
        /*03bc*/ 	.word	0x00000000
        /*03c0*/ 	.short	0x010a
        /*03c2*/ 	.byte	0x3f
	.zero		1


	//   ....[48]....
        /*03c4*/ 	.word	0x0000b4f0
        /*03c8*/ 	.word	0x00000006
        /*03cc*/ 	.word	0x00000000
        /*03d0*/ 	.short	0x010a
        /*03d2*/ 	.byte	0x3f
	.zero		1


	//   ....[49]....
        /*03d4*/ 	.word	0x0000b580
        /*03d8*/ 	.word	0x00000009
        /*03dc*/ 	.word	0x00000000
        /*03e0*/ 	.short	0x010a
        /*03e2*/ 	.byte	0x3f
	.zero		1


	//   ....[50]....
        /*03e4*/ 	.word	0x0000b610
        /*03e8*/ 	.word	0x00000003
        /*03ec*/ 	.word	0x00000000
        /*03f0*/ 	.short	0x010a
        /*03f2*/ 	.byte	0x3f
	.zero		1


	//   ....[51]....
        /*03f4*/ 	.word	0x0000b670
        /*03f8*/ 	.word	0x00000099
        /*03fc*/ 	.word	0x00000000
        /*0400*/ 	.short	0x010a
        /*0402*/ 	.byte	0x3f
	.zero		1


	//   ....[52]....
        /*0404*/ 	.word	0x0000b6c0
        /*0408*/ 	.word	0x00000003
        /*040c*/ 	.word	0x00000000
        /*0410*/ 	.short	0x010a
        /*0412*/ 	.byte	0x3f
	.zero		1


	//   ....[53]....
        /*0414*/ 	.word	0x0000b720
        /*0418*/ 	.word	0x00000005
        /*041c*/ 	.word	0x00000000
        /*0420*/ 	.short	0x010a
        /*0422*/ 	.byte	0x3f
	.zero		1


	//   ....[54]....
        /*0424*/ 	.word	0x0000b770
        /*0428*/ 	.word	0x00000099
        /*042c*/ 	.word	0x00000010
        /*0430*/ 	.short	0x010a
        /*0432*/ 	.byte	0x3f
	.zero		1


	//   ....[55]....
        /*0434*/ 	.word	0x0000b840
        /*0438*/ 	.word	0x0000000d
        /*043c*/ 	.word	0x00000058
        /*0440*/ 	.short	0x010a
        /*0442*/ 	.byte	0x3f
	.zero		1


	//   ....[56]....
        /*0444*/ 	.word	0x0000b910
        /*0448*/ 	.word	0x00000007
        /*044c*/ 	.word	0x00000000
        /*0450*/ 	.short	0x010a
        /*0452*/ 	.byte	0x3f
	.zero		1


	//   ....[57]....
        /*0454*/ 	.word	0x0000b960
        /*0458*/ 	.word	0x00000009
        /*045c*/ 	.word	0x00000000
        /*0460*/ 	.short	0x010a
        /*0462*/ 	.byte	0x3f
	.zero		1


	//   ....[58]....
        /*0464*/ 	.word	0x0000b9b0
        /*0468*/ 	.word	0x00000006
        /*046c*/ 	.word	0x00000000
        /*0470*/ 	.short	0x010a
        /*0472*/ 	.byte	0x3f
	.zero		1


	//   ....[59]....
        /*0474*/ 	.word	0x0000ba00
        /*0478*/ 	.word	0x00000009
        /*047c*/ 	.word	0x00000000
        /*0480*/ 	.short	0x010a
        /*0482*/ 	.byte	0x3f
	.zero		1


	//   ....[60]....
        /*0484*/ 	.word	0x0000ba50
        /*0488*/ 	.word	0x00000006
        /*048c*/ 	.word	0x00000000
        /*0490*/ 	.short	0x010a
        /*0492*/ 	.byte	0x3f
	.zero		1


	//   ....[61]....
        /*0494*/ 	.word	0x0000baa0
        /*0498*/ 	.word	0x00000009
        /*049c*/ 	.word	0x00000000
        /*04a0*/ 	.short	0x010a
        /*04a2*/ 	.byte	0x3f
	.zero		1


	//   ....[62]....
        /*04a4*/ 	.word	0x0000baf0
        /*04a8*/ 	.word	0x00000006
        /*04ac*/ 	.word	0x00000000
        /*04b0*/ 	.short	0x010a
        /*04b2*/ 	.byte	0x3f
	.zero		1


	//   ....[63]....
        /*04b4*/ 	.word	0x0000bb40
        /*04b8*/ 	.word	0x00000009
        /*04bc*/ 	.word	0x00000000
        /*04c0*/ 	.short	0x010a
        /*04c2*/ 	.byte	0x3f
	.zero		1


	//   ....[64]....
        /*04c4*/ 	.word	0x0000bb90
        /*04c8*/ 	.word	0x00000006
        /*04cc*/ 	.word	0x00000000
        /*04d0*/ 	.short	0x010a
        /*04d2*/ 	.byte	0x3f
	.zero		1


	//   ....[65]....
        /*04d4*/ 	.word	0x0000bbe0
        /*04d8*/ 	.word	0x00000009
        /*04dc*/ 	.word	0x00000000
        /*04e0*/ 	.short	0x010a
        /*04e2*/ 	.byte	0x3f
	.zero		1


	//----- nvinfo : EIATTR_NUM_MBARRIERS
	.align		4
.L_37:
        /*04e4*/ 	.byte	0x03, 0x38
        /*04e6*/ 	.short	0x001c


	//----- nvinfo : EIATTR_EXIT_INSTR_OFFSETS
	.align		4
        /*04e8*/ 	.byte	0x04, 0x1c
        /*04ea*/ 	.short	(.L_39 - .L_38)


	//   ....[0]....
.L_38:
        /*04ec*/ 	.word	0x00001500


	//   ....[1]....
        /*04f0*/ 	.word	0x00001560


	//   ....[2]....
        /*04f4*/ 	.word	0x0000a210


	//   ....[3]....
        /*04f8*/ 	.word	0x0000a240


	//   ....[4]....
        /*04fc*/ 	.word	0x0000b660


	//----- nvinfo : EIATTR_MAX_THREADS
	.align		4
.L_39:
        /*0500*/ 	.byte	0x04, 0x05
        /*0502*/ 	.short	(.L_41 - .L_40)
.L_40:
        /*0504*/ 	.word	0x00000180
        /*0508*/ 	.word	0x00000001
        /*050c*/ 	.word	0x00000001


	//----- nvinfo : EIATTR_CRS_STACK_SIZE
	.align		4
.L_41:
        /*0510*/ 	.byte	0x04, 0x1e
        /*0512*/ 	.short	(.L_43 - .L_42)
.L_42:
        /*0514*/ 	.word	0x00000000


	//----- nvinfo : EIATTR_CBANK_PARAM_SIZE
	.align		4
.L_43:
        /*0518*/ 	.byte	0x03, 0x19
        /*051a*/ 	.short	0x0470


	//----- nvinfo : EIATTR_PARAM_CBANK
	.align		4
        /*051c*/ 	.byte	0x04, 0x0a
        /*051e*/ 	.short	(.L_45 - .L_44)
	.align		4
.L_44:
        /*0520*/ 	.word	index@(.nv.constant0._ZN7cutlass13device_kernelINS_4gemm6kernel13GemmUniversalIN4cute5tupleIJiiiiEEENS1_10collective13CollectiveMmaINS1_34MainloopSm90TmaGmmaWarpSpecializedILi11ENS5_IJNS4_1CILi2EEENSA_ILi1EEESC_EEENS1_32KernelTmaWarpSpecializedPingpongEEENS5_IJNSA_ILi64EEENSA_ILi240EEESG_EEEaNS5_IJlSC_lEEEaSJ_NS4_8TiledMMAINS4_8MMA_AtomIJNS4_4SM904GMMA26MMA_64x16x32_S32S8S8_SS_TNEEEENS4_6LayoutINS5_IJSC_SC_SC_EEENS5_IJNSA_ILi0EEESS_SS_EEEEENS5_IJNS4_10UnderscoreESV_SV_EEEEENS4_13SM90_TMA_LOADENS4_14ComposedLayoutINS4_7SwizzleILi2ELi4ELi3EEENS4_18smem_ptr_flag_bitsILi8EEENSQ_INS5_IJNSA_ILi8EEESG_EEENS5_IJSG_SC_EEEEEEEvNS4_8identityENS4_23SM90_TMA_LOAD_MULTICASTES18_vS19_EENS_8epilogue10collective6detail29Sm90TmaWarpSpecializedAdapterINS1D_15DefaultEpilogueIaSJ_SJ_NS1C_6thread17LinearCombinationIaLi1EiiLNS1H_9ScaleType4KindE0ELNS_15FloatRoundStyleE2EaEENS1_15EpilogueDefaultEEEEEvvEEEEvNT_6ParamsE)
        /*0524*/ 	.short	0x0210
        /*0526*/ 	.short	0x0470


	//----- nvinfo : EIATTR_SW_WAR
	.align		4
.L_45:
        /*0528*/ 	.byte	0x04, 0x36
        /*052a*/ 	.short	(.L_47 - .L_46)
.L_46:
        /*052c*/ 	.word	0x00000008
.L_47:


//--------------------- .nv.callgraph             --------------------------
	.section	.nv.callgraph,"",@"SHT_CUDA_CALLGRAPH"
	.align	4
	.sectionentsize	8
	.align		4
        /*0000*/ 	.word	0x00000000
	.align		4
        /*0004*/ 	.word	0xffffffff
	.align		4
        /*0008*/ 	.word	index@(_ZN7cutlass13device_kernelINS_4gemm6kernel13GemmUniversalIN4cute5tupleIJiiiiEEENS1_10collective13CollectiveMmaINS1_34MainloopSm90TmaGmmaWarpSpecializedILi11ENS5_IJNS4_1CILi2EEENSA_ILi1EEESC_EEENS1_32KernelTmaWarpSpecializedPingpongEEENS5_IJNSA_ILi64EEENSA_ILi240EEESG_EEEaNS5_IJlSC_lEEEaSJ_NS4_8TiledMMAINS4_8MMA_AtomIJNS4_4SM904GMMA26MMA_64x16x32_S32S8S8_SS_TNEEEENS4_6LayoutINS5_IJSC_SC_SC_EEENS5_IJNSA_ILi0EEESS_SS_EEEEENS5_IJNS4_10UnderscoreESV_SV_EEEEENS4_13SM90_TMA_LOADENS4_14ComposedLayoutINS4_7SwizzleILi2ELi4ELi3EEENS4_18smem_ptr_flag_bitsILi8EEENSQ_INS5_IJNSA_ILi8EEESG_EEENS5_IJSG_SC_EEEEEEEvNS4_8identityENS4_23SM90_TMA_LOAD_MULTICASTES18_vS19_EENS_8epilogue10collective6detail29Sm90TmaWarpSpecializedAdapterINS1D_15DefaultEpilogueIaSJ_SJ_NS1C_6thread17LinearCombinationIaLi1EiiLNS1H_9ScaleType4KindE0ELNS_15FloatRoundStyleE2EaEENS1_15EpilogueDefaultEEEEEvvEEEEvNT_6ParamsE)
	.align		4
        /*000c*/ 	.word	index@(__assertfail)
	.align		4
        /*0010*/ 	.word	0x00000000
	.align		4
        /*0014*/ 	.word	0xfffffffe
	.align		4
        /*0018*/ 	.word	0x00000000
	.align		4
        /*001c*/ 	.word	0xfffffffd
	.align		4
        /*0020*/ 	.word	0x00000000
	.align		4
        /*0024*/ 	.word	0xfffffffc


//--------------------- .nv.constant4             --------------------------
	.section	.nv.constant4,"a",@progbits
	.align	8
	.align		8
.nv.constant4:
        /*0000*/ 	.dword	__assertfail
	.align		8
        /*0008*/ 	.dword	__unnamed_1
	.align		8
        /*0010*/ 	.dword	_ZN39_INTERNAL_03d68edb_4_k_cu_863e8974_64044cuda3std3__45__cpo5beginE
	.align		8
        /*0018*/ 	.dword	_ZN39_INTERNAL_03d68edb_4_k_cu_863e8974_64044cuda3std3__45__cpo3endE
	.align		8
        /*0020*/ 	.dword	_ZN39_INTERNAL_03d68edb_4_k_cu_863e8974_64044cuda3std3__45__cpo6cbeginE
	.align		8
        /*0028*/ 	.dword	_ZN39_INTERNAL_03d68edb_4_k_cu_863e8974_64044cuda3std3__45__cpo4cendE
	.align		8
        /*0030*/ 	.dword	_ZN39_INTERNAL_03d68edb_4_k_cu_863e8974_64044cuda3std3__441_GLOBAL__N__03d68edb_4_k_cu_863e8974_64046ignoreE
	.align		8
        /*0038*/ 	.dword	_ZN39_INTERNAL_03d68edb_4_k_cu_863e8974_64044cuda3std3__419piecewise_constructE
	.align		8
        /*0040*/ 	.dword	_ZN39_INTERNAL_03d68edb_4_k_cu_863e8974_64044cuda3std3__48in_placeE
	.align		8
        /*0048*/ 	.dword	_ZN39_INTERNAL_03d68edb_4_k_cu_863e8974_64044cuda3std6ranges3__45__cpo4swapE
	.align		8
        /*0050*/ 	.dword	_ZN39_INTERNAL_03d68edb_4_k_cu_863e8974_64044cuda3std6ranges3__45__cpo9iter_moveE
	.align		8
        /*0058*/ 	.dword	_ZN39_INTERNAL_03d68edb_4_k_cu_863e8974_64044cute7productE
	.align		8
        /*0060*/ 	.dword	_ZN39_INTERNAL_03d68edb_4_k_cu_863e8974_64044cute1_E
	.align		8
        /*0068*/ 	.dword	$str$22
	.align		8
        /*0070*/ 	.dword	$str$23


//--------------------- .text._ZN7cutlass13device_kernelINS_4gemm6kernel13GemmUniversalIN4cute5tupleIJiiiiEEENS1_10collective13CollectiveMmaINS1_34MainloopSm90TmaGmmaWarpSpecializedILi11ENS5_IJNS4_1CILi2EEENSA_ILi1EEESC_EEENS1_32KernelTmaWarpSpecializedPingpongEEENS5_IJNSA_ILi64EEENSA_ILi240EEESG_EEEaNS5_IJlSC_lEEEaSJ_NS4_8TiledMMAINS4_8MMA_AtomIJNS4_4SM904GMMA26MMA_64x16x32_S32S8S8_SS_TNEEEENS4_6LayoutINS5_IJSC_SC_SC_EEENS5_IJNSA_ILi0EEESS_SS_EEEEENS5_IJNS4_10UnderscoreESV_SV_EEEEENS4_13SM90_TMA_LOADENS4_14ComposedLayoutINS4_7SwizzleILi2ELi4ELi3EEENS4_18smem_ptr_flag_bitsILi8EEENSQ_INS5_IJNSA_ILi8EEESG_EEENS5_IJSG_SC_EEEEEEEvNS4_8identityENS4_23SM90_TMA_LOAD_MULTICASTES18_vS19_EENS_8epilogue10collective6detail29Sm90TmaWarpSpecializedAdapterINS1D_15DefaultEpilogueIaSJ_SJ_NS1C_6thread17LinearCombinationIaLi1EiiLNS1H_9ScaleType4KindE0ELNS_15FloatRoundStyleE2EaEENS1_15EpilogueDefaultEEEEEvvEEEEvNT_6ParamsE --------------------------
	.section	.text._ZN7cutlass13device_kernelINS_4gemm6kernel13GemmUniversalIN4cute5tupleIJiiiiEEENS1_10collective13CollectiveMmaINS1_34MainloopSm90TmaGmmaWarpSpecializedILi11ENS5_IJNS4_1CILi2EEENSA_ILi1EEESC_EEENS1_32KernelTmaWarpSpecializedPingpongEEENS5_IJNSA_ILi64EEENSA_ILi240EEESG_EEEaNS5_IJlSC_lEEEaSJ_NS4_8TiledMMAINS4_8MMA_AtomIJNS4_4SM904GMMA26MMA_64x16x32_S32S8S8_SS_TNEEEENS4_6LayoutINS5_IJSC_SC_SC_EEENS5_IJNSA_ILi0EEESS_SS_EEEEENS5_IJNS4_10UnderscoreESV_SV_EEEEENS4_13SM90_TMA_LOADENS4_14ComposedLayoutINS4_7SwizzleILi2ELi4ELi3EEENS4_18smem_ptr_flag_bitsILi8EEENSQ_INS5_IJNSA_ILi8EEESG_EEENS5_IJSG_SC_EEEEEEEvNS4_8identityENS4_23SM90_TMA_LOAD_MULTICASTES18_vS19_EENS_8epilogue10collective6detail29Sm90TmaWarpSpecializedAdapterINS1D_15DefaultEpilogueIaSJ_SJ_NS1C_6thread17LinearCombinationIaLi1EiiLNS1H_9ScaleType4KindE0ELNS_15FloatRoundStyleE2EaEENS1_15EpilogueDefaultEEEEEvvEEEEvNT_6ParamsE,"ax",@progbits
	.align	128
.text._ZN7cutlass13device_kernelINS_4gemm6kernel13GemmUniversalIN4cute5tupleIJiiiiEEENS1_10collective13CollectiveMmaINS1_34MainloopSm90TmaGmmaWarpSpecializedILi11ENS5_IJNS4_1CILi2EEENSA_ILi1EEESC_EEENS1_32KernelTmaWarpSpecializedPingpongEEENS5_IJNSA_ILi64EEENSA_ILi240EEESG_EEEaNS5_IJlSC_lEEEaSJ_NS4_8TiledMMAINS4_8MMA_AtomIJNS4_4SM904GMMA26MMA_64x16x32_S32S8S8_SS_TNEEEENS4_6LayoutINS5_IJSC_SC_SC_EEENS5_IJNSA_ILi0EEESS_SS_EEEEENS5_IJNS4_10UnderscoreESV_SV_EEEEENS4_13SM90_TMA_LOADENS4_14ComposedLayoutINS4_7SwizzleILi2ELi4ELi3EEENS4_18smem_ptr_flag_bitsILi8EEENSQ_INS5_IJNSA_ILi8EEESG_EEENS5_IJSG_SC_EEEEEEEvNS4_8identityENS4_23SM90_TMA_LOAD_MULTICASTES18_vS19_EENS_8epilogue10collective6detail29Sm90TmaWarpSpecializedAdapterINS1D_15DefaultEpilogueIaSJ_SJ_NS1C_6thread17LinearCombinationIaLi1EiiLNS1H_9ScaleType4KindE0ELNS_15FloatRoundStyleE2EaEENS1_15EpilogueDefaultEEEEEvvEEEEvNT_6ParamsE:
        .type           _ZN7cutlass13device_kernelINS_4gemm6kernel13GemmUniversalIN4cute5tupleIJiiiiEEENS1_10collective13CollectiveMmaINS1_34MainloopSm90TmaGmmaWarpSpecializedILi11ENS5_IJNS4_1CILi2EEENSA_ILi1EEESC_EEENS1_32KernelTmaWarpSpecializedPingpongEEENS5_IJNSA_ILi64EEENSA_ILi240EEESG_EEEaNS5_IJlSC_lEEEaSJ_NS4_8TiledMMAINS4_8MMA_AtomIJNS4_4SM904GMMA26MMA_64x16x32_S32S8S8_SS_TNEEEENS4_6LayoutINS5_IJSC_SC_SC_EEENS5_IJNSA_ILi0EEESS_SS_EEEEENS5_IJNS4_10UnderscoreESV_SV_EEEEENS4_13SM90_TMA_LOADENS4_14ComposedLayoutINS4_7SwizzleILi2ELi4ELi3EEENS4_18smem_ptr_flag_bitsILi8EEENSQ_INS5_IJNSA_ILi8EEESG_EEENS5_IJSG_SC_EEEEEEEvNS4_8identityENS4_23SM90_TMA_LOAD_MULTICASTES18_vS19_EENS_8epilogue10collective6detail29Sm90TmaWarpSpecializedAdapterINS1D_15DefaultEpilogueIaSJ_SJ_NS1C_6thread17LinearCombinationIaLi1EiiLNS1H_9ScaleType4KindE0ELNS_15FloatRoundStyleE2EaEENS1_15EpilogueDefaultEEEEEvvEEEEvNT_6ParamsE,@function
        .size           _ZN7cutlass13device_kernelINS_4gemm6kernel13GemmUniversalIN4cute5tupleIJiiiiEEENS1_10collective13CollectiveMmaINS1_34MainloopSm90TmaGmmaWarpSpecializedILi11ENS5_IJNS4_1CILi2EEENSA_ILi1EEESC_EEENS1_32KernelTmaWarpSpecializedPingpongEEENS5_IJNSA_ILi64EEENSA_ILi240EEESG_EEEaNS5_IJlSC_lEEEaSJ_NS4_8TiledMMAINS4_8MMA_AtomIJNS4_4SM904GMMA26MMA_64x16x32_S32S8S8_SS_TNEEEENS4_6LayoutINS5_IJSC_SC_SC_EEENS5_IJNSA_ILi0EEESS_SS_EEEEENS5_IJNS4_10UnderscoreESV_SV_EEEEENS4_13SM90_TMA_LOADENS4_14ComposedLayoutINS4_7SwizzleILi2ELi4ELi3EEENS4_18smem_ptr_flag_bitsILi8EEENSQ_INS5_IJNSA_ILi8EEESG_EEENS5_IJSG_SC_EEEEEEEvNS4_8identityENS4_23SM90_TMA_LOAD_MULTICASTES18_vS19_EENS_8epilogue10collective6detail29Sm90TmaWarpSpecializedAdapterINS1D_15DefaultEpilogueIaSJ_SJ_NS1C_6thread17LinearCombinationIaLi1EiiLNS1H_9ScaleType4KindE0ELNS_15FloatRoundStyleE2EaEENS1_15EpilogueDefaultEEEEEvvEEEEvNT_6ParamsE,(.L_x_332 - _ZN7cutlass13device_kernelINS_4gemm6kernel13GemmUniversalIN4cute5tupleIJiiiiEEENS1_10collective13CollectiveMmaINS1_34MainloopSm90TmaGmmaWarpSpecializedILi11ENS5_IJNS4_1CILi2EEENSA_ILi1EEESC_EEENS1_32KernelTmaWarpSpecializedPingpongEEENS5_IJNSA_ILi64EEENSA_ILi240EEESG_EEEaNS5_IJlSC_lEEEaSJ_NS4_8TiledMMAINS4_8MMA_AtomIJNS4_4SM904GMMA26MMA_64x16x32_S32S8S8_SS_TNEEEENS4_6LayoutINS5_IJSC_SC_SC_EEENS5_IJNSA_ILi0EEESS_SS_EEEEENS5_IJNS4_10UnderscoreESV_SV_EEEEENS4_13SM90_TMA_LOADENS4_14ComposedLayoutINS4_7SwizzleILi2ELi4ELi3EEENS4_18smem_ptr_flag_bitsILi8EEENSQ_INS5_IJNSA_ILi8EEESG_EEENS5_IJSG_SC_EEEEEEEvNS4_8identityENS4_23SM90_TMA_LOAD_MULTICASTES18_vS19_EENS_8epilogue10collective6detail29Sm90TmaWarpSpecializedAdapterINS1D_15DefaultEpilogueIaSJ_SJ_NS1C_6thread17LinearCombinationIaLi1EiiLNS1H_9ScaleType4KindE0ELNS_15FloatRoundStyleE2EaEENS1_15EpilogueDefaultEEEEEvvEEEEvNT_6ParamsE)
        .other          _ZN7cutlass13device_kernelINS_4gemm6kernel13GemmUniversalIN4cute5tupleIJiiiiEEENS1_10collective13CollectiveMmaINS1_34MainloopSm90TmaGmmaWarpSpecializedILi11ENS5_IJNS4_1CILi2EEENSA_ILi1EEESC_EEENS1_32KernelTmaWarpSpecializedPingpongEEENS5_IJNSA_ILi64EEENSA_ILi240EEESG_EEEaNS5_IJlSC_lEEEaSJ_NS4_8TiledMMAINS4_8MMA_AtomIJNS4_4SM904GMMA26MMA_64x16x32_S32S8S8_SS_TNEEEENS4_6LayoutINS5_IJSC_SC_SC_EEENS5_IJNSA_ILi0EEESS_SS_EEEEENS5_IJNS4_10UnderscoreESV_SV_EEEEENS4_13SM90_TMA_LOADENS4_14ComposedLayoutINS4_7SwizzleILi2ELi4ELi3EEENS4_18smem_ptr_flag_bitsILi8EEENSQ_INS5_IJNSA_ILi8EEESG_EEENS5_IJSG_SC_EEEEEEEvNS4_8identityENS4_23SM90_TMA_LOAD_MULTICASTES18_vS19_EENS_8epilogue10collective6detail29Sm90TmaWarpSpecializedAdapterINS1D_15DefaultEpilogueIaSJ_SJ_NS1C_6thread17LinearCombinationIaLi1EiiLNS1H_9ScaleType4KindE0ELNS_15FloatRoundStyleE2EaEENS1_15EpilogueDefaultEEEEEvvEEEEvNT_6ParamsE,@"STO_CUDA_ENTRY STV_DEFAULT"
_ZN7cutlass13device_kernelINS_4gemm6kernel13GemmUniversalIN4cute5tupleIJiiiiEEENS1_10collective13CollectiveMmaINS1_34MainloopSm90TmaGmmaWarpSpecializedILi11ENS5_IJNS4_1CILi2EEENSA_ILi1EEESC_EEENS1_32KernelTmaWarpSpecializedPingpongEEENS5_IJNSA_ILi64EEENSA_ILi240EEESG_EEEaNS5_IJlSC_lEEEaSJ_NS4_8TiledMMAINS4_8MMA_AtomIJNS4_4SM904GMMA26MMA_64x16x32_S32S8S8_SS_TNEEEENS4_6LayoutINS5_IJSC_SC_SC_EEENS5_IJNSA_ILi0EEESS_SS_EEEEENS5_IJNS4_10UnderscoreESV_SV_EEEEENS4_13SM90_TMA_LOADENS4_14ComposedLayoutINS4_7SwizzleILi2ELi4ELi3EEENS4_18smem_ptr_flag_bitsILi8EEENSQ_INS5_IJNSA_ILi8EEESG_EEENS5_IJSG_SC_EEEEEEEvNS4_8identityENS4_23SM90_TMA_LOAD_MULTICASTES18_vS19_EENS_8epilogue10collective6detail29Sm90TmaWarpSpecializedAdapterINS1D_15DefaultEpilogueIaSJ_SJ_NS1C_6thread17LinearCombinationIaLi1EiiLNS1H_9ScaleType4KindE0ELNS_15FloatRoundStyleE2EaEENS1_15EpilogueDefaultEEEEEvvEEEEvNT_6ParamsE:
[----:B------:R-:W0:Y:S02]  /*0000*/  LDC R1, c[0x0][0x28] ;  /* 0x00000a00ff017b82 */ /* 0x000e240000000800 */
[----:B0-----:R-:W-:Y:S01]  /*0010*/  VIADD R1, R1, 0xfffffff8 ;  /* 0xfffffff801017836 */ /* 0x001fe20000000000 */
[----:B------:R-:W0:Y:S01]  /*0020*/  S2R R4, SR_TID.X ;  /* 0x0000000000047919 */ /* 0x000e220000002100 */
[----:B------:R-:W-:Y:S01]  /*0030*/  ELECT P0, URZ, PT ;  /* 0x00000000003f782f */ /* 0x000fe20003800000 */
[----:B------:R-:W-:Y:S01]  /*0040*/  BSSY B0, `(.L_x_0) ;  /* 0x000000f000007945 */ /* 0x000fe20003800000 */
[--C-:B0-----:R-:W-:Y:S02]  /*0050*/  SHF.R.U32.HI R2, RZ, 0x5, R4.reuse ;  /* 0x00000005ff027819 */ /* 0x101fe40000011604 */
[----:B------:R-:W-:-:S03]  /*0060*/  SHF.R.U32.HI R7, RZ, 0x7, R4 ;  /* 0x00000007ff077819 */ /* 0x000fc60000011604 */
[----:B------:R-:W0:Y:S04]  /*0070*/  SHFL.IDX PT, R5, R2, RZ, 0x1f ;  /* 0x00001fff02057589 */ /* 0x000e2800000e0000 */
[----:B------:R1:W2:Y:S01]  /*0080*/  SHFL.IDX PT, R10, R7, RZ, 0x1f ;  /* 0x00001fff070a7589 */ /* 0x0002a200000e0000 */
[----:B0-----:R-:W-:-:S13]  /*0090*/  ISETP.NE.OR P0, PT, R5, RZ, !P0 ;  /* 0x000000ff0500720c */ /* 0x001fda0004705670 */
[----:B-12---:R-:W-:Y:S05]  /*00a0*/  @P0 BRA `(.L_x_1) ;  /* 0x0000000000200947 */ /* 0x006fea0003800000 */
[----:B------:R-:W-:Y:S02]  /*00b0*/  ULDC.64 UR4, c[0x0][0x198] ;  /* 0x0000660000047ab9 */ /* 0x000fe40000000a00 */
[----:B------:R-:W-:Y:S02]  /*00c0*/  UIADD3 UR6, UP0, UR4, 0xf0, URZ ;  /* 0x000000f004067890 */ /* 0x000fe4000ff1e03f */
[----:B------:R-:W-:Y:S02]  /*00d0*/  UIADD3 UR4, UP1, UR4, 0x1f0, URZ ;  /* 0x000001f004047890 */ /* 0x000fe4000ff3e03f */
[----:B------:R-:W-:Y:S02]  /*00e0*/  UIADD3.X UR7, URZ, UR5, URZ, UP0, !UPT ;  /* 0x000000053f077290 */ /* 0x000fe400087fe43f */
[----:B------:R-:W-:-:S07]  /*00f0*/  UIADD3.X UR5, URZ, UR5, URZ, UP1, !UPT ;  /* 0x000000053f057290 */ /* 0x000fce0008ffe43f */
[----:B------:R0:W-:Y:S02]  /*0100*/  UTMACCTL.PF [UR6] ;  /* 0x00000000060079b9 */ /* 0x0001e40008040000 */
[----:B------:R0:W-:Y:S02]  /*0110*/  UTMACCTL.PF [UR4] ;  /* 0x00000000040079b9 */ /* 0x0001e40008040000 */
[----:B0-----:R-:W-:Y:S01]  /*0120*/  NOP ;  /* 0x0000000000007918 */ /* 0x001fe20000000000 */
.L_x_1:
[----:B------:R-:W-:Y:S05]  /*0130*/  BSYNC B0 ;  /* 0x0000000000007941 */ /* 0x000fea0003800000 */
.L_x_0:
[----:B------:R-:W0:Y:S01]  /*0140*/  SHFL.IDX PT, R8, R2, RZ, 0x1f ;  /* 0x00001fff02087589 */ /* 0x000e2200000e0000 */
[----:B------:R-:W-:-:S04]  /*0150*/  SHF.R.S32.HI R3, RZ, 0x1f, R4 ;  /* 0x0000001fff037819 */ /* 0x000fc80000011404 */
[----:B------:R-:W-:Y:S02]  /*0160*/  LEA.HI R3, R3, R4, RZ, 0x7 ;  /* 0x0000000403037211 */ /* 0x000fe400078f38ff */
[----:B0-----:R-:W-:-:S13]  /*0170*/  ISETP.NE.AND P0, PT, R8, RZ, PT ;  /* 0x000000ff0800720c */ /* 0x001fda0003f05270 */
[----:B------:R-:W-:Y:S05]  /*0180*/  @P0 BRA `(.L_x_2) ;  /* 0x00000000009c0947 */ /* 0x000fea0003800000 */
[----:B------:R-:W-:Y:S01]  /*0190*/  ELECT P0, URZ, PT ;  /* 0x00000000003f782f */ /* 0x000fe20003800000 */
[----:B------:R-:W-:-:S12]  /*01a0*/  BSSY B0, `(.L_x_2) ;  /* 0x0000025000007945 */ /* 0x000fd80003800000 */
[----:B------:R-:W-:Y:S05]  /*01b0*/  @!P0 BRA `(.L_x_3) ;  /* 0x00000000008c8947 */ /* 0x000fea0003800000 */
[----:B------:R-:W0:Y:S01]  /*01c0*/  S2UR UR8, SR_CgaCtaId ;  /* 0x00000000000879c3 */ /* 0x000e220000008800 */
[----:B------:R-:W-:Y:S01]  /*01d0*/  UMOV UR4, 0x400 ;  /* 0x0000040000047882 */ /* 0x000fe20000000000 */
[----:B------:R-:W-:Y:S01]  /*01e0*/  UMOV UR5, 0x1 ;  /* 0x0000000100057882 */ /* 0x000fe20000000000 */
[----:B------:R-:W-:Y:S02]  /*01f0*/  UMOV UR6, 0x2 ;  /* 0x0000000200067882 */ /* 0x000fe40000000000 */
[----:B------:R-:W-:-:S04]  /*0200*/  UIADD3 UR6, -UR6, 0x100000, URZ ;  /* 0x0010000006067890 */ /* 0x000fc8000fffe13f */
[----:B------:R-:W-:Y:S02]  /*0210*/  USHF.L.U32 UR7, UR6, 0xb, URZ ;  /* 0x0000000b06077899 */ /* 0x000fe4000800063f */
[----:B------:R-:W-:Y:S02]  /*0220*/  USHF.L.U32 UR6, UR6, 0x1, URZ ;  /* 0x0000000106067899 */ /* 0x000fe4000800063f */
[----:B0-----:R-:W-:Y:S02]  /*0230*/  ULEA UR8, UR8, UR4, 0x18 ;  /* 0x0000000408087291 */ /* 0x001fe4000f8ec03f */
[----:B------:R-:W-:-:S04]  /*0240*/  UIADD3 UR4, -UR5, 0x100000, URZ ;  /* 0x0010000005047890 */ /* 0x000fc8000fffe13f */
[----:B------:R-:W-:Y:S02]  /*0250*/  USHF.L.U32 UR5, UR4, 0xb, URZ ;  /* 0x0000000b04057899 */ /* 0x000fe4000800063f */
[----:B------:R-:W-:Y:S01]  /*0260*/  USHF.L.U32 UR4, UR4, 0x1, URZ ;  /* 0x0000000104047899 */ /* 0x000fe2000800063f */
[----:B------:R-:W0:Y:S11]  /*0270*/  FENCE.VIEW.ASYNC.S ;  /* 0x00000000000073c6 */ /* 0x000e360000000000 */
[----:B0-----:R0:W1:Y:S01]  /*0280*/  SYNCS.EXCH.64 URZ, [UR8], UR4 ;  /* 0x00000004083f75b2 */ /* 0x0010620008000100 */
[----:B------:R0:W2:Y:S01]  /*0290*/  SYNCS.EXCH.64 URZ, [UR8+0x58], UR6 ;  /* 0x00005806083f75b2 */ /* 0x0000a20008000100 */
[----:B------:R0:W3:Y:S01]  /*02a0*/  SYNCS.EXCH.64 URZ, [UR8+0x8], UR4 ;  /* 0x00000804083f75b2 */ /* 0x0000e20008000100 */
[----:B------:R0:W4:Y:S01]  /*02b0*/  SYNCS.EXCH.64 URZ, [UR8+0x60], UR6 ;  /* 0x00006006083f75b2 */ /* 0x0001220008000100 */
[----:B------:R0:W0:Y:S01]  /*02c0*/  SYNCS.EXCH.64 URZ, [UR8+0x10], UR4 ;  /* 0x00001004083f75b2 */ /* 0x0000220008000100 */
        /* <DEDUP_REMOVED lines=17> */
[----:B------:R-:W-:Y:S01]  /*03e0*/  NOP ;  /* 0x0000000000007918 */ /* 0x000fe20000000000 */
.L_x_3:
[----:B0-----:R-:W-:Y:S05]  /*03f0*/  BSYNC B0 ;  /* 0x0000000000007941 */ /* 0x001fea0003800000 */
.L_x_2:
[----:B------:R-:W0:Y:S01]  /*0400*/  SHFL.IDX PT, R13, R2, RZ, 0x1f ;  /* 0x00001fff020d7589 */ /* 0x000e2200000e0000 */
[----:B------:R-:W5:Y:S01]  /*0410*/  S2UR UR12, SR_CTAID.X ;  /* 0x00000000000c79c3 */ /* 0x000f620000002500 */
[----:B------:R-:W-:Y:S02]  /*0420*/  LOP3.LUT R3, R3, 0xffffff80, RZ, 0xc0, !PT ;  /* 0xffffff8003037812 */ /* 0x000fe400078ec0ff */
[----:B------:R-:W-:Y:S01]  /*0430*/  ELECT P0, URZ, PT ;  /* 0x00000000003f782f */ /* 0x000fe20003800000 */
[----:B------:R1:W2:Y:S01]  /*0440*/  SHFL.IDX PT, R12, R2, RZ, 0x1f ;  /* 0x00001fff020c7589 */ /* 0x0002a200000e0000 */
[----:B------:R-:W-:Y:S01]  /*0450*/  ELECT P1, URZ, PT ;  /* 0x00000000003f782f */ /* 0x000fe20003820000 */
[----:B------:R-:W-:Y:S01]  /*0460*/  NOP ;  /* 0x0000000000007918 */ /* 0x000fe20000000000 */
[----:B------:R-:W-:Y:S01]  /*0470*/  IMAD.IADD R3, R4, 0x1, -R3 ;  /* 0x0000000104037824 */ /* 0x000fe200078e0a03 */
[----:B------:R-:W3:Y:S01]  /*0480*/  S2R R6, SR_CTAID.Y ;  /* 0x0000000000067919 */ /* 0x000ee20000002600 */
[----:B------:R-:W-:Y:S01]  /*0490*/  ULDC UR4, c[0x0][0x150] ;  /* 0x0000540000047ab9 */ /* 0x000fe20000000800 */
[----:B------:R-:W4:Y:S01]  /*04a0*/  LDC R14, c[0x0][0x144] ;  /* 0x00005100ff0e7b82 */ /* 0x000f220000000800 */
[----:B------:R-:W-:Y:S01]  /*04b0*/  UMOV UR11, 0x80 ;  /* 0x00000080000b7882 */ /* 0x000fe20000000000 */
[----:B------:R-:W-:Y:S01]  /*04c0*/  SHF.R.S32.HI R0, RZ, 0x1f, R3 ;  /* 0x0000001fff007819 */ /* 0x000fe20000011403 */
[----:B------:R-:W-:Y:S01]  /*04d0*/  NOP ;  /* 0x0000000000007918 */ /* 0x000fe20000000000 */
[C---:B------:R-:W-:Y:S01]  /*04e0*/  VIADD R35, R10.reuse, 0xffffffff ;  /* 0xffffffff0a237836 */ /* 0x040fe20000000000 */
[----:B------:R-:W-:Y:S01]  /*04f0*/  ISETP.NE.AND P4, PT, R10, RZ, PT ;  /* 0x000000ff0a00720c */ /* 0x000fe20003f85270 */
[----:B------:R-:W-:Y:S01]  /*0500*/  IMAD.MOV.U32 R146, RZ, RZ, 0x1 ;  /* 0x00000001ff927424 */ /* 0x000fe200078e00ff */
[----:B------:R-:W-:Y:S01]  /*0510*/  LEA.HI R9, R0, R3, RZ, 0x3 ;  /* 0x0000000300097211 */ /* 0x000fe200078f18ff */
[----:B------:R-:W4:Y:S01]  /*0520*/  LDC R15, c[0x0][0x140] ;  /* 0x00005000ff0f7b82 */ /* 0x000f220000000800 */
[----:B------:R-:W-:-:S02]  /*0530*/  ISETP.GE.U32.AND P6, PT, R35, 0x2, PT ;  /* 0x000000022300780c */ /* 0x000fc40003fc6070 */
[--C-:B------:R-:W-:Y:S02]  /*0540*/  SHF.R.S32.HI R11, RZ, 0x3, R9.reuse ;  /* 0x00000003ff0b7819 */ /* 0x100fe40000011409 */
[----:B-1----:R-:W-:Y:S02]  /*0550*/  SHF.R.S32.HI R2, RZ, 0x1f, R9 ;  /* 0x0000001fff027819 */ /* 0x002fe40000011409 */
[----:B------:R-:W-:Y:S01]  /*0560*/  SHF.R.S32.HI R9, RZ, 0x1f, R8 ;  /* 0x0000001fff097819 */ /* 0x000fe20000011408 */
[----:B------:R-:W1:Y:S01]  /*0570*/  LDC R25, c[0x0][0x148] ;  /* 0x00005200ff197b82 */ /* 0x000e620000000800 */
[----:B0-----:R-:W-:Y:S02]  /*0580*/  ISETP.NE.OR P0, PT, R13, RZ, !P0 ;  /* 0x000000ff0d00720c */ /* 0x001fe40004705670 */
[----:B-----5:R-:W-:Y:S02]  /*0590*/  I2FP.F32.U32 R13, UR12 ;  /* 0x0000000c000d7c45 */ /* 0x020fe40008201000 */
[----:B------:R-:W-:-:S02]  /*05a0*/  LEA.HI R2, R2, R11, RZ, 0x2 ;  /* 0x0000000b02027211 */ /* 0x000fc400078f10ff */
[----:B------:R-:W-:Y:S01]  /*05b0*/  LEA.HI R9, R9, R8, RZ, 0x2 ;  /* 0x0000000809097211 */ /* 0x000fe200078f10ff */
[----:B------:R-:W-:Y:S01]  /*05c0*/  FMUL R13, R13, UR4 ;  /* 0x000000040d0d7c20 */ /* 0x000fe20008400000 */
[----:B--2---:R-:W-:Y:S01]  /*05d0*/  ISETP.NE.OR P1, PT, R12, RZ, !P1 ;  /* 0x000000ff0c00720c */ /* 0x004fe20004f25670 */
[----:B------:R-:W-:Y:S01]  /*05e0*/  ULDC UR4, c[0x0][0x154] ;  /* 0x0000550000047ab9 */ /* 0x000fe20000000800 */
[----:B------:R-:W-:Y:S02]  /*05f0*/  LOP3.LUT R12, R2, 0xfffffffc, RZ, 0xc0, !PT ;  /* 0xfffffffc020c7812 */ /* 0x000fe400078ec0ff */
[----:B------:R-:W-:Y:S01]  /*0600*/  LOP3.LUT R9, R9, 0x3ffffffc, RZ, 0xc0, !PT ;  /* 0x3ffffffc09097812 */ /* 0x000fe200078ec0ff */
[----:B------:R-:W0:Y:S01]  /*0610*/  F2I.U32.TRUNC.NTZ R13, R13 ;  /* 0x0000000d000d7305 */ /* 0x000e22000020f000 */
[----:B------:R-:W-:Y:S01]  /*0620*/  VOTEU.ALL UP1, P0 ;  /* 0x00000000003f7886 */ /* 0x000fe20000020000 */
[----:B------:R-:W-:Y:S01]  /*0630*/  IMAD.IADD R12, R11, 0x1, -R12 ;  /* 0x000000010b0c7824 */ /* 0x000fe200078e0a0c */
[----:B---3--:R-:W-:Y:S01]  /*0640*/  I2FP.F32.U32 R11, R6 ;  /* 0x00000006000b7245 */ /* 0x008fe20000201000 */
[----:B------:R-:W-:Y:S01]  /*0650*/  IMAD.IADD R9, R8, 0x1, -R9 ;  /* 0x0000000108097824 */ /* 0x000fe200078e0a09 */
[----:B------:R-:W-:Y:S01]  /*0660*/  SHF.R.S32.HI R2, RZ, 0x1f, R5 ;  /* 0x0000001fff027819 */ /* 0x000fe20000011405 */
[----:B------:R-:W2:Y:S01]  /*0670*/  @!UP1 S2UR UR7, SR_CgaCtaId ;  /* 0x00000000000799c3 */ /* 0x000ea20000008800 */
[----:B------:R-:W-:Y:S01]  /*0680*/  @!UP1 UMOV UR6, 0x400 ;  /* 0x0000040000069882 */ /* 0x000fe20000000000 */
[----:B------:R-:W-:Y:S01]  /*0690*/  IMAD R9, R9, 0x4, R12 ;  /* 0x0000000409097824 */ /* 0x000fe200078e020c */
[----:B------:R-:W-:Y:S01]  /*06a0*/  VOTEU.ALL UP2, P1 ;  /* 0x00000000003f7886 */ /* 0x000fe20000840000 */
[----:B------:R-:W-:Y:S01]  /*06b0*/  FMUL R11, R11, UR4 ;  /* 0x000000040b0b7c20 */ /* 0x000fe20008400000 */
[----:B------:R-:W-:Y:S01]  /*06c0*/  LEA.HI R2, R2, R5, RZ, 0x2 ;  /* 0x0000000502027211 */ /* 0x000fe200078f10ff */
[----:B------:R-:W-:Y:S01]  /*06d0*/  UMOV UR4, 0x20 ;  /* 0x0000002000047882 */ /* 0x000fe20000000000 */
[----:B------:R-:W-:Y:S01]  /*06e0*/  LEA.HI R8, R9, R9, RZ, 0x1 ;  /* 0x0000000909087211 */ /* 0x000fe200078f08ff */
[----:B------:R-:W3:Y:S01]  /*06f0*/  @!UP2 S2UR UR10, SR_CgaCtaId ;  /* 0x00000000000aa9c3 */ /* 0x000ee20000008800 */
[----:B0-----:R-:W-:Y:S01]  /*0700*/  IMAD.MOV R13, RZ, RZ, -R13 ;  /* 0x000000ffff0d7224 */ /* 0x001fe200078e0a0d */
[----:B------:R-:W0:Y:S01]  /*0710*/  F2I.U32.TRUNC.NTZ R11, R11 ;  /* 0x0000000b000b7305 */ /* 0x000e22000020f000 */
[----:B------:R-:W-:Y:S01]  /*0720*/  LOP3.LUT R8, R8, 0xfffffffe, RZ, 0xc0, !PT ;  /* 0xfffffffe08087812 */ /* 0x000fe200078ec0ff */
[----:B------:R-:W-:-:S04]  /*0730*/  @!UP1 UIADD3 UR4, -UR4, 0x100000, URZ ;  /* 0x0010000004049890 */ /* 0x000fc8000fffe13f */
[----:B------:R-:W-:Y:S02]  /*0740*/  @!UP1 USHF.L.U32 UR5, UR4, 0xb, URZ ;  /* 0x0000000b04059899 */ /* 0x000fe4000800063f */
[----:B------:R-:W-:Y:S01]  /*0750*/  @!UP1 USHF.L.U32 UR4, UR4, 0x1, URZ ;  /* 0x0000000104049899 */ /* 0x000fe2000800063f */
[----:B----4-:R-:W-:Y:S01]  /*0760*/  IMAD R21, R14, R13, UR12 ;  /* 0x0000000c0e157e24 */ /* 0x010fe2000f8e020d */
[----:B------:R-:W-:Y:S01]  /*0770*/  LOP3.LUT R2, R2, 0xfffffffc, RZ, 0xc0, !PT ;  /* 0xfffffffc02027812 */ /* 0x000fe200078ec0ff */
[----:B------:R-:W-:Y:S01]  /*0780*/  @!UP2 UMOV UR9, 0x400 ;  /* 0x000004000009a882 */ /* 0x000fe20000000000 */
[----:B------:R-:W-:Y:S01]  /*0790*/  IMAD.IADD R8, R9, 0x1, -R8 ;  /* 0x0000000109087824 */ /* 0x000fe200078e0a08 */
[----:B------:R-:W-:Y:S01]  /*07a0*/  VOTEU.ALL UP3, P1 ;  /* 0x00000000003f7886 */ /* 0x000fe20000860000 */
[----:B------:R-:W-:Y:S01]  /*07b0*/  VOTEU.ALL UP4, P1 ;  /* 0x00000000003f7886 */ /* 0x000fe20000880000 */
[----:B------:R-:W-:Y:S01]  /*07c0*/  IMAD.IADD R5, R5, 0x1, -R2 ;  /* 0x0000000105057824 */ /* 0x000fe200078e0a02 */
[----:B------:R-:W-:Y:S01]  /*07d0*/  VOTEU.ALL UP5, P1 ;  /* 0x00000000003f7886 */ /* 0x000fe200008a0000 */
[----:B------:R-:W-:Y:S01]  /*07e0*/  ISETP.NE.AND P3, PT, R8, R21, PT ;  /* 0x000000150800720c */ /* 0x000fe20003f65270 */
[----:B------:R-:W-:Y:S01]  /*07f0*/  IMAD.SHL.U32 R2, R9, 0x4, RZ ;  /* 0x0000000409027824 */ /* 0x000fe200078e00ff */
[----:B------:R-:W-:Y:S01]  /*0800*/  ISETP.EQ.U32.AND P2, PT, R15, 0x1, PT ;  /* 0x000000010f00780c */ /* 0x000fe20003f42070 */
[----:B--2---:R-:W-:Y:S01]  /*0810*/  @!UP1 ULEA UR8, UR7, UR6, 0x18 ;  /* 0x0000000607089291 */ /* 0x004fe2000f8ec03f */
[----:B0-----:R-:W-:Y:S01]  /*0820*/  IMAD.MOV R20, RZ, RZ, -R11 ;  /* 0x000000ffff147224 */ /* 0x001fe200078e0a0b */
[----:B------:R-:W-:-:S04]  /*0830*/  @!UP2 UIADD3 UR6, -UR11, 0x100000, URZ ;  /* 0x001000000b06a890 */ /* 0x000fc8000fffe13f */
[----:B------:R-:W-:Y:S02]  /*0840*/  @!UP2 USHF.L.U32 UR7, UR6, 0xb, URZ ;  /* 0x0000000b0607a899 */ /* 0x000fe4000800063f */
[----:B------:R-:W-:Y:S01]  /*0850*/  @!UP2 USHF.L.U32 UR6, UR6, 0x1, URZ ;  /* 0x000000010606a899 */ /* 0x000fe2000800063f */
[----:B------:R-:W-:Y:S01]  /*0860*/  LOP3.LUT R147, R9, 0xc, R2, 0x78, !PT ;  /* 0x0000000c09937812 */ /* 0x000fe200078e7802 */
[----:B------:R-:W-:Y:S01]  /*0870*/  VOTEU.ALL UP0, P0 ;  /* 0x00000000003f7886 */ /* 0x000fe20000000000 */
[----:B------:R-:W-:Y:S01]  /*0880*/  VOTEU.ALL UP1, P0 ;  /* 0x00000000003f7886 */ /* 0x000fe20000020000 */
[----:B-1----:R-:W-:Y:S01]  /*0890*/  IMAD R9, R25, R20, R6 ;  /* 0x0000001419097224 */ /* 0x002fe200078e0206 */
[----:B------:R-:W-:Y:S01]  /*08a0*/  LOP3.LUT P0, RZ, R3, 0x7, RZ, 0xc0, !PT ;  /* 0x0000000703ff7812 */ /* 0x000fe2000780c0ff */
[----:B---3--:R-:W-:Y:S01]  /*08b0*/  @!UP2 ULEA UR9, UR10, UR9, 0x18 ;  /* 0x000000090a09a291 */ /* 0x008fe2000f8ec03f */
[----:B------:R0:W1:Y:S01]  /*08c0*/  SHFL.IDX PT, R14, R7, RZ, 0x1f ;  /* 0x00001fff070e7589 */ /* 0x00006200000e0000 */
[----:B------:R-:W-:Y:S01]  /*08d0*/  VOTEU.ALL UP2, P1 ;  /* 0x00000000003f7886 */ /* 0x000fe20000840000 */
[----:B------:R-:W-:-:S02]  /*08e0*/  @P3 LEA.HI R2, R147, R147, RZ, 0x1 ;  /* 0x0000009393023211 */ /* 0x000fc400078f08ff */
[----:B------:R-:W2:Y:S02]  /*08f0*/  FENCE.VIEW.ASYNC.S ;  /* 0x00000000000073c6 */ /* 0x000ea40000000000 */
[----:B--2---:R0:W2:Y:S01]  /*0900*/  @!UP0 SYNCS.EXCH.64 URZ, [UR8+0xe0], UR4 ;  /* 0x0000e004083f85b2 */ /* 0x0040a20008000100 */
[C---:B------:R-:W-:Y:S02]  /*0910*/  ISETP.NE.AND P1, PT, R5.reuse, 0x3, PT ;  /* 0x000000030500780c */ /* 0x040fe40003f25270 */
[----:B------:R-:W-:Y:S02]  /*0920*/  @P3 SHF.R.S32.HI R2, RZ, 0x1, R2 ;  /* 0x00000001ff023819 */ /* 0x000fe40000011402 */
[----:B------:R-:W-:Y:S02]  /*0930*/  ISETP.EQ.OR P1, PT, R5, RZ, !P1 ;  /* 0x000000ff0500720c */ /* 0x000fe40004f22670 */
[----:B------:R-:W-:Y:S02]  /*0940*/  @P3 ISETP.NE.AND P5, PT, R2, R9, PT ;  /* 0x000000090200320c */ /* 0x000fe40003fa5270 */
[----:B------:R-:W-:-:S02]  /*0950*/  ISETP.LT.U32.AND P0, PT, R147, 0x2, !P0 ;  /* 0x000000029300780c */ /* 0x000fc40004701070 */
[----:B------:R-:W-:Y:S02]  /*0960*/  ISETP.EQ.AND P1, PT, R10, RZ, P1 ;  /* 0x000000ff0a00720c */ /* 0x000fe40000f22270 */
[----:B------:R-:W-:Y:S02]  /*0970*/  SEL R9, RZ, 0x1, !P0 ;  /* 0x00000001ff097807 */ /* 0x000fe40004000000 */
[----:B------:R-:W-:Y:S01]  /*0980*/  @P3 SEL R146, RZ, 0x1, P5 ;  /* 0x00000001ff923807 */ /* 0x000fe20002800000 */
[----:B------:R0:W3:Y:S01]  /*0990*/  @!UP1 SYNCS.EXCH.64 URZ, [UR8+0xe8], UR4 ;  /* 0x0000e804083f95b2 */ /* 0x0000e20008000100 */
[----:B------:R-:W-:Y:S01]  /*09a0*/  NOP ;  /* 0x0000000000007918 */ /* 0x000fe20000000000 */
[----:B------:R-:W-:Y:S02]  /*09b0*/  SEL R16, RZ, 0x1, !P1 ;  /* 0x00000001ff107807 */ /* 0x000fe40004800000 */
[----:B------:R-:W-:Y:S02]  /*09c0*/  LOP3.LUT R146, R146, R9, RZ, 0xc0, !PT ;  /* 0x0000000992927212 */ /* 0x000fe400078ec0ff */
[----:B------:R-:W-:Y:S01]  /*09d0*/  SEL R16, R16, 0x2, P6 ;  /* 0x0000000210107807 */ /* 0x000fe20003000000 */
[----:B------:R0:W4:Y:S01]  /*09e0*/  @!UP2 SYNCS.EXCH.64 URZ, [UR9+0xc0], UR6 ;  /* 0x0000c006093fa5b2 */ /* 0x0001220008000100 */
[----:B------:R0:W0:Y:S01]  /*09f0*/  @!UP3 SYNCS.EXCH.64 URZ, [UR9+0xc8], UR6 ;  /* 0x0000c806093fb5b2 */ /* 0x0000220008000100 */
[----:B------:R0:W0:Y:S01]  /*0a00*/  @!UP4 SYNCS.EXCH.64 URZ, [UR9+0xd0], UR6 ;  /* 0x0000d006093fc5b2 */ /* 0x0000220008000100 */
[----:B------:R0:W0:Y:S01]  /*0a10*/  @!UP5 SYNCS.EXCH.64 URZ, [UR9+0xd8], UR6 ;  /* 0x0000d806093fd5b2 */ /* 0x0000220008000100 */
[----:B------:R-:W-:Y:S01]  /*0a20*/  NOP ;  /* 0x0000000000007918 */ /* 0x000fe20000000000 */
[----:B-12---:R-:W-:Y:S05]  /*0a30*/  @!P2 BRA `(.L_x_4) ;  /* 0x000000000008a947 */ /* 0x006fea0003800000 */
[----:B0--34-:R-:W-:Y:S01]  /*0a40*/  UCGABAR_ARV ;  /* 0x00000000000079c7 */ /* 0x019fe20008000000 */
[----:B------:R-:W-:Y:S05]  /*0a50*/  BRA `(.L_x_5) ;  /* 0x0000000000047947 */ /* 0x000fea0003800000 */
.L_x_4:
[----:B0--34-:R-:W-:Y:S01]  /*0a60*/  NOP ;  /* 0x0000000000007918 */ /* 0x019fe20000000000 */
.L_x_5:
[----:B------:R-:W-:Y:S01]  /*0a70*/  ULDC.64 UR4, c[0x0][0x598] ;  /* 0x0001660000047ab9 */ /* 0x000fe20000000a00 */
[----:B------:R-:W-:Y:S01]  /*0a80*/  ULDC.64 UR36, c[0x0][0x208] ;  /* 0x0000820000247ab9 */ /* 0x000fe20000000a00 */
[----:B------:R-:W-:-:S04]  /*0a90*/  ISETP.NE.U32.AND P0, PT, RZ, UR4, PT ;  /* 0x00000004ff007c0c */ /* 0x000fc8000bf05070 */
[----:B------:R-:W-:-:S13]  /*0aa0*/  ISETP.NE.AND.EX P0, PT, RZ, UR5, PT, P0 ;  /* 0x00000005ff007c0c */ /* 0x000fda000bf05300 */
[----:B------:R-:W-:Y:S05]  /*0ab0*/  @!P0 BRA `(.L_x_6) ;  /* 0x00000000001c8947 */ /* 0x000fea0003800000 */
[----:B------:R-:W0:Y:S02]  /*0ac0*/  LDC.64 R8, c[0x0][0x598] ;  /* 0x00016600ff087b82 */ /* 0x000e240000000a00 */
[----:B0-----:R-:W2:Y:S02]  /*0ad0*/  LDG.E.64 R8, desc[UR36][R8.64] ;  /* 0x0000002408087981 */ /* 0x001ea4000c1e1b00 */
[----:B--2---:R-:W-:-:S04]  /*0ae0*/  ISETP.NE.U32.AND P0, PT, R8, RZ, PT ;  /* 0x000000ff0800720c */ /* 0x004fc80003f05070 */
[----:B------:R-:W-:-:S13]  /*0af0*/  ISETP.NE.AND.EX P0, PT, R9, RZ, PT, P0 ;  /* 0x000000ff0900720c */ /* 0x000fda0003f05300 */
[----:B------:R-:W-:Y:S05]  /*0b00*/  @!P0 BRA `(.L_x_6) ;  /* 0x0000000000088947 */ /* 0x000fea0003800000 */
[----:B------:R0:W5:Y:S01]  /*0b10*/  LD.E R145, desc[UR36][R8.64] ;  /* 0x0000002408917980 */ /* 0x000162000c101900 */
[----:B------:R-:W-:Y:S05]  /*0b20*/  BRA `(.L_x_7) ;  /* 0x0000000000247947 */ /* 0x000fea0003800000 */
.L_x_6:
[----:B------:R-:W-:Y:S02]  /*0b30*/  ULDC.64 UR4, c[0x0][0x588] ;  /* 0x0001620000047ab9 */ /* 0x000fe40000000a00 */
[----:B------:R-:W-:-:S04]  /*0b40*/  ISETP.NE.U32.AND P0, PT, RZ, UR4, PT ;  /* 0x00000004ff007c0c */ /* 0x000fc8000bf05070 */
[----:B------:R-:W-:-:S13]  /*0b50*/  ISETP.NE.AND.EX P0, PT, RZ, UR5, PT, P0 ;  /* 0x00000005ff007c0c */ /* 0x000fda000bf05300 */
[----:B------:R-:W-:Y:S05]  /*0b60*/  @!P0 BRA `(.L_x_8) ;  /* 0x00000000000c8947 */ /* 0x000fea0003800000 */
[----:B------:R-:W0:Y:S02]  /*0b70*/  LDC.64 R8, c[0x0][0x588] ;  /* 0x00016200ff087b82 */ /* 0x000e240000000a00 */
[----:B0-----:R1:W5:Y:S01]  /*0b80*/  LDG.E R145, desc[UR36][R8.64] ;  /* 0x0000002408917981 */ /* 0x001362000c1e1900 */
[----:B------:R-:W-:Y:S05]  /*0b90*/  BRA `(.L_x_7) ;  /* 0x0000000000087947 */ /* 0x000fea0003800000 */
.L_x_8:
[----:B------:R-:W-:Y:S02]  /*0ba0*/  ULDC UR4, c[0x0][0x580] ;  /* 0x0001600000047ab9 */ /* 0x000fe40000000800 */
[----:B------:R-:W-:-:S07]  /*0bb0*/  IMAD.U32 R145, RZ, RZ, UR4 ;  /* 0x00000004ff917e24 */ /* 0x000fce000f8e00ff */
.L_x_7:
[----:B------:R-:W-:Y:S02]  /*0bc0*/  ULDC.64 UR4, c[0x0][0x5a0] ;  /* 0x0001680000047ab9 */ /* 0x000fe40000000a00 */
[----:B------:R-:W-:-:S04]  /*0bd0*/  ISETP.NE.U32.AND P0, PT, RZ, UR4, PT ;  /* 0x00000004ff007c0c */ /* 0x000fc8000bf05070 */
[----:B------:R-:W-:-:S13]  /*0be0*/  ISETP.NE.AND.EX P0, PT, RZ, UR5, PT, P0 ;  /* 0x00000005ff007c0c */ /* 0x000fda000bf05300 */
[----:B------:R-:W-:Y:S05]  /*0bf0*/  @!P0 BRA `(.L_x_9) ;  /* 0x00000000001c8947 */ /* 0x000fea0003800000 */
[----:B01----:R-:W0:Y:S02]  /*0c00*/  LDC.64 R8, c[0x0][0x5a0] ;  /* 0x00016800ff087b82 */ /* 0x003e240000000a00 */
[----:B0-----:R-:W2:Y:S02]  /*0c10*/  LDG.E.64 R8, desc[UR36][R8.64] ;  /* 0x0000002408087981 */ /* 0x001ea4000c1e1b00 */
[----:B--2---:R-:W-:-:S04]  /*0c20*/  ISETP.NE.U32.AND P0, PT, R8, RZ, PT ;  /* 0x000000ff0800720c */ /* 0x004fc80003f05070 */
[----:B------:R-:W-:-:S13]  /*0c30*/  ISETP.NE.AND.EX P0, PT, R9, RZ, PT, P0 ;  /* 0x000000ff0900720c */ /* 0x000fda0003f05300 */
[----:B------:R-:W-:Y:S05]  /*0c40*/  @!P0 BRA `(.L_x_9) ;  /* 0x0000000000088947 */ /* 0x000fea0003800000 */
[----:B------:R0:W5:Y:S01]  /*0c50*/  LD.E R144, desc[UR36][R8.64] ;  /* 0x0000002408907980 */ /* 0x000162000c101900 */
[----:B------:R-:W-:Y:S05]  /*0c60*/  BRA `(.L_x_10) ;  /* 0x0000000000247947 */ /* 0x000fea0003800000 */
.L_x_9:
[----:B------:R-:W-:Y:S02]  /*0c70*/  ULDC.64 UR4, c[0x0][0x590] ;  /* 0x0001640000047ab9 */ /* 0x000fe40000000a00 */
[----:B------:R-:W-:-:S04]  /*0c80*/  ISETP.NE.U32.AND P0, PT, RZ, UR4, PT ;  /* 0x00000004ff007c0c */ /* 0x000fc8000bf05070 */
[----:B------:R-:W-:-:S13]  /*0c90*/  ISETP.NE.AND.EX P0, PT, RZ, UR5, PT, P0 ;  /* 0x00000005ff007c0c */ /* 0x000fda000bf05300 */
[----:B------:R-:W-:Y:S05]  /*0ca0*/  @!P0 BRA `(.L_x_11) ;  /* 0x00000000000c8947 */ /* 0x000fea0003800000 */
[----:B01----:R-:W0:Y:S02]  /*0cb0*/  LDC.64 R8, c[0x0][0x590] ;  /* 0x00016400ff087b82 */ /* 0x003e240000000a00 */
[----:B0-----:R1:W5:Y:S01]  /*0cc0*/  LDG.E R144, desc[UR36][R8.64] ;  /* 0x0000002408907981 */ /* 0x001362000c1e1900 */
[----:B------:R-:W-:Y:S05]  /*0cd0*/  BRA `(.L_x_10) ;  /* 0x0000000000087947 */ /* 0x000fea0003800000 */
.L_x_11:
[----:B------:R-:W-:Y:S02]  /*0ce0*/  ULDC UR4, c[0x0][0x584] ;  /* 0x0001610000047ab9 */ /* 0x000fe40000000800 */
[----:B------:R-:W-:-:S07]  /*0cf0*/  IMAD.U32 R144, RZ, RZ, UR4 ;  /* 0x00000004ff907e24 */ /* 0x000fce000f8e00ff */
.L_x_10:
[----:B------:R-:W2:Y:S01]  /*0d00*/  LDC R2, c[0x0][0x65c] ;  /* 0x00019700ff027b82 */ /* 0x000ea20000000800 */
[----:B------:R-:W-:Y:S01]  /*0d10*/  ULDC UR6, c[0x0][0x28c] ;  /* 0x0000a30000067ab9 */ /* 0x000fe20000000800 */
[----:B------:R-:W-:Y:S01]  /*0d20*/  ISETP.NE.AND P0, PT, R10, 0x2, PT ;  /* 0x000000020a00780c */ /* 0x000fe20003f05270 */
[----:B------:R-:W-:Y:S01]  /*0d30*/  UIADD3 UR6, UR6, 0x3f, URZ ;  /* 0x0000003f06067890 */ /* 0x000fe2000fffe03f */
[----:B01----:R-:W-:Y:S01]  /*0d40*/  IMAD.U32 R8, RZ, RZ, UR12 ;  /* 0x0000000cff087e24 */ /* 0x003fe2000f8e00ff */
[----:B------:R-:W-:Y:S01]  /*0d50*/  UMOV UR38, URZ ;  /* 0x0000003f00267c82 */ /* 0x000fe20008000000 */
[----:B------:R-:W-:Y:S01]  /*0d60*/  IMAD.MOV.U32 R9, RZ, RZ, RZ ;  /* 0x000000ffff097224 */ /* 0x000fe200078e00ff */
[----:B------:R-:W-:Y:S01]  /*0d70*/  USHF.R.S32.HI UR7, URZ, 0x1f, UR6 ;  /* 0x0000001f3f077899 */ /* 0x000fe20008011406 */
[----:B------:R-:W-:Y:S01]  /*0d80*/  UMOV UR39, URZ ;  /* 0x0000003f00277c82 */ /* 0x000fe20008000000 */
[----:B------:R-:W-:Y:S02]  /*0d90*/  ULDC.64 UR8, c[0x0][0x650] ;  /* 0x0001940000087ab9 */ /* 0x000fe40000000a00 */
[----:B------:R-:W-:-:S04]  /*0da0*/  ULEA.HI UR7, UR7, UR6, URZ, 0x6 ;  /* 0x0000000607077291 */ /* 0x000fc8000f8f303f */
[----:B------:R-:W-:Y:S01]  /*0db0*/  USHF.R.S32.HI UR40, URZ, 0x6, UR7 ;  /* 0x000000063f287899 */ /* 0x000fe20008011407 */
[----:B--2---:R-:W-:-:S13]  /*0dc0*/  ISETP.NE.AND P1, PT, R2, 0x1, PT ;  /* 0x000000010200780c */ /* 0x004fda0003f25270 */
[----:B------:R-:W0:Y:S01]  /*0dd0*/  @P1 LDC R19, c[0x0][0x10] ;  /* 0x00000400ff131b82 */ /* 0x000e220000000800 */
[----:B------:R-:W-:Y:S02]  /*0de0*/  @P1 IMAD.MOV.U32 R7, RZ, RZ, RZ ;  /* 0x000000ffff071224 */ /* 0x000fe400078e00ff */
[----:B------:R-:W-:-:S05]  /*0df0*/  @P1 IMAD.MOV.U32 R17, RZ, RZ, RZ ;  /* 0x000000ffff111224 */ /* 0x000fca00078e00ff */
[----:B------:R-:W1:Y:S01]  /*0e00*/  @!P1 LDC R11, c[0x0][0xc] ;  /* 0x00000300ff0b9b82 */ /* 0x000e620000000800 */
[----:B------:R-:W-:Y:S01]  /*0e10*/  ULDC UR4, c[0x0][0xc] ;  /* 0x0000030000047ab9 */ /* 0x000fe20000000800 */
[----:B------:R-:W-:Y:S02]  /*0e20*/  ULDC UR5, c[0x0][0x10] ;  /* 0x0000040000057ab9 */ /* 0x000fe40000000800 */
[----:B------:R-:W-:-:S04]  /*0e30*/  UIMAD.WIDE.U32 UR4, UR4, UR5, URZ ;  /* 0x00000005040472a5 */ /* 0x000fc8000f8e003f */
[----:B------:R-:W2:Y:S01]  /*0e40*/  LDC R2, c[0x0][0x14] ;  /* 0x00000500ff027b82 */ /* 0x000ea20000000800 */
[----:B0-----:R-:W-:-:S04]  /*0e50*/  @P1 IMAD.WIDE.U32 R18, R19, UR12, R6 ;  /* 0x0000000c13121c25 */ /* 0x001fc8000f8e0006 */
[----:B------:R-:W-:Y:S02]  /*0e60*/  @P1 IMAD.IADD R17, R19, 0x1, R17 ;  /* 0x0000000113111824 */ /* 0x000fe400078e0211 */
[----:B-1----:R-:W-:-:S04]  /*0e70*/  @!P1 IMAD.WIDE.U32 R8, R6, R11, R8 ;  /* 0x0000000b06089225 */ /* 0x002fc800078e0008 */
[----:B------:R-:W-:Y:S02]  /*0e80*/  @!P1 IMAD.MOV.U32 R18, RZ, RZ, R8 ;  /* 0x000000ffff129224 */ /* 0x000fe400078e0008 */
[----:B------:R-:W-:Y:S02]  /*0e90*/  @!P1 IMAD.MOV.U32 R17, RZ, RZ, R9 ;  /* 0x000000ffff119224 */ /* 0x000fe400078e0009 */
[----:B--2---:R-:W-:-:S04]  /*0ea0*/  IMAD.WIDE.U32 R12, R2, UR4, RZ ;  /* 0x00000004020c7c25 */ /* 0x004fc8000f8e00ff */
[----:B------:R-:W-:Y:S01]  /*0eb0*/  IMAD R23, R2, UR5, RZ ;  /* 0x0000000502177c24 */ /* 0x000fe2000f8e02ff */
[----:B------:R0:W-:Y:S03]  /*0ec0*/  STL.64 [R1], R12 ;  /* 0x0000000c01007387 */ /* 0x0001e60000100a00 */
[----:B------:R-:W-:Y:S01]  /*0ed0*/  IMAD.IADD R23, R13, 0x1, R23 ;  /* 0x000000010d177824 */ /* 0x000fe200078e0217 */
[----:B------:R-:W-:Y:S06]  /*0ee0*/  @P0 BRA `(.L_x_12) ;  /* 0x0000000000200947 */ /* 0x000fec0003800000 */
[----:B------:R-:W-:Y:S01]  /*0ef0*/  UISETP.GE.U32.AND UP0, UPT, UR40, 0xb, UPT ;  /* 0x0000000b2800788c */ /* 0x000fe2000bf06070 */
[----:B------:R-:W-:Y:S01]  /*0f00*/  IADD3 R18, P0, R18, R12, RZ ;  /* 0x0000000c12127210 */ /* 0x000fe20007f1e0ff */
[----:B------:R-:W-:Y:S01]  /*0f10*/  UIMAD.WIDE.U32 UR4, UR40, -0x45d1745d, URZ ;  /* 0xba2e8ba3280478a5 */ /* 0x000fe2000f8e003f */
[----:B------:R-:W-:-:S03]  /*0f20*/  UMOV UR39, URZ ;  /* 0x0000003f00277c82 */ /* 0x000fc60008000000 */
[----:B------:R-:W-:Y:S01]  /*0f30*/  USHF.R.U32.HI UR4, URZ, 0x3, UR5 ;  /* 0x000000033f047899 */ /* 0x000fe20008011605 */
[----:B------:R-:W-:-:S03]  /*0f40*/  IMAD.X R17, R23, 0x1, R17, P0 ;  /* 0x0000000117117824 */ /* 0x000fc600000e0611 */
[----:B------:R-:W-:Y:S02]  /*0f50*/  UIMAD UR38, UR4, -0xb, UR40 ;  /* 0xfffffff5042678a4 */ /* 0x000fe4000f8e0228 */
[----:B------:R-:W-:-:S12]  /*0f60*/  @UP0 ULOP3.LUT UR39, UR4, 0x1, URZ, 0xc0, !UPT ;  /* 0x0000000104270892 */ /* 0x000fd8000f8ec03f */
.L_x_12:
[----:B------:R-:W-:Y:S01]  /*0f70*/  ISETP.GE.U32.AND P0, PT, R18, UR8, PT ;  /* 0x0000000812007c0c */ /* 0x000fe2000bf06070 */
[----:B------:R-:W-:Y:S01]  /*0f80*/  IMAD.MOV.U32 R19, RZ, RZ, -0x1 ;  /* 0xffffffffff137424 */ /* 0x000fe200078e00ff */
[----:B------:R-:W-:Y:S01]  /*0f90*/  PRMT R8, RZ, 0x7610, R8 ;  /* 0x00007610ff087816 */ /* 0x000fe20000000008 */
[----:B------:R-:W-:Y:S01]  /*0fa0*/  IMAD.MOV.U32 R22, RZ, RZ, -0x1 ;  /* 0xffffffffff167424 */ /* 0x000fe200078e00ff */
[----:B------:R-:W-:Y:S01]  /*0fb0*/  ISETP.GE.U32.AND.EX P0, PT, R17, UR9, PT, P0 ;  /* 0x0000000911007c0c */ /* 0x000fe2000bf06100 */
[----:B------:R-:W-:-:S12]  /*0fc0*/  IMAD.MOV.U32 R2, RZ, RZ, -0x1 ;  /* 0xffffffffff027424 */ /* 0x000fd800078e00ff */
[----:B------:R-:W-:Y:S05]  /*0fd0*/  @P0 BRA `(.L_x_13) ;  /* 0x00000004002c0947 */ /* 0x000fea0003800000 */
[----:B------:R-:W1:Y:S01]  /*0fe0*/  LDC.64 R26, c[0x0][0x628] ;  /* 0x00018a00ff1a7b82 */ /* 0x000e620000000a00 */
[----:B------:R-:W-:Y:S02]  /*0ff0*/  IMAD.MOV.U32 R8, RZ, RZ, R18 ;  /* 0x000000ffff087224 */ /* 0x000fe400078e0012 */
[----:B------:R-:W-:-:S05]  /*1000*/  IMAD.MOV.U32 R9, RZ, RZ, R17 ;  /* 0x000000ffff097224 */ /* 0x000fca00078e0011 */
[----:B------:R-:W2:Y:S08]  /*1010*/  LDC R2, c[0x0][0x630] ;  /* 0x00018c00ff027b82 */ /* 0x000eb00000000800 */
[----:B------:R-:W3:Y:S01]  /*1020*/  LDC.64 R28, c[0x0][0x620] ;  /* 0x00018800ff1c7b82 */ /* 0x000ee20000000a00 */
[----:B-1----:R-:W-:-:S04]  /*1030*/  ISETP.NE.U32.AND P0, PT, R26, RZ, PT ;  /* 0x000000ff1a00720c */ /* 0x002fc80003f05070 */
[----:B------:R-:W-:-:S13]  /*1040*/  ISETP.NE.AND.EX P0, PT, R27, RZ, PT, P0 ;  /* 0x000000ff1b00720c */ /* 0x000fda0003f05300 */
[----:B--23--:R-:W-:Y:S05]  /*1050*/  @!P0 BRA `(.L_x_14) ;  /* 0x0000000000288947 */ /* 0x00cfea0003800000 */
[----:B0-----:R-:W0:Y:S02]  /*1060*/  LDC R13, c[0x0][0x634] ;  /* 0x00018d00ff0d7b82 */ /* 0x001e240000000800 */
[----:B0-----:R-:W-:-:S05]  /*1070*/  IADD3 R13, P0, R18, R13, RZ ;  /* 0x0000000d120d7210 */ /* 0x001fca0007f1e0ff */
[----:B------:R-:W-:-:S04]  /*1080*/  IMAD.X R15, RZ, RZ, R17, P0 ;  /* 0x000000ffff0f7224 */ /* 0x000fc800000e0611 */
[----:B------:R-:W-:-:S04]  /*1090*/  IMAD.WIDE.U32 R8, R15, R26, RZ ;  /* 0x0000001a0f087225 */ /* 0x000fc800078e00ff */
[----:B------:R-:W-:-:S04]  /*10a0*/  IMAD.WIDE.U32 R10, P0, R13, R27, R8 ;  /* 0x0000001b0d0a7225 */ /* 0x000fc80007800008 */
[----:B------:R-:W-:-:S04]  /*10b0*/  IMAD.WIDE.U32 R8, R13, R26, RZ ;  /* 0x0000001a0d087225 */ /* 0x000fc800078e00ff */
[----:B------:R-:W-:Y:S01]  /*10c0*/  IMAD.X R13, RZ, RZ, RZ, P0 ;  /* 0x000000ffff0d7224 */ /* 0x000fe200000e06ff */
[----:B------:R-:W-:Y:S01]  /*10d0*/  IADD3 RZ, P0, R9, R10, RZ ;  /* 0x0000000a09ff7210 */ /* 0x000fe20007f1e0ff */
[----:B------:R-:W-:-:S04]  /*10e0*/  IMAD.MOV.U32 R12, RZ, RZ, R11 ;  /* 0x000000ffff0c7224 */ /* 0x000fc800078e000b */
[----:B------:R-:W-:-:S08]  /*10f0*/  IMAD.WIDE.U32.X R8, R15, R27, R12, P0 ;  /* 0x0000001b0f087225 */ /* 0x000fd000000e040c */
.L_x_14:
[----:B------:R-:W1:Y:S01]  /*1100*/  LDC.64 R32, c[0x0][0x640] ;  /* 0x00019000ff207b82 */ /* 0x000e620000000a00 */
[-C--:B------:R-:W-:Y:S01]  /*1110*/  SHF.R.U64 R30, R8, R2.reuse, R9 ;  /* 0x00000002081e7219 */ /* 0x080fe20000001209 */
[----:B------:R-:W-:Y:S01]  /*1120*/  IMAD.MOV.U32 R19, RZ, RZ, R17 ;  /* 0x000000ffff137224 */ /* 0x000fe200078e0011 */
[----:B------:R-:W-:Y:S01]  /*1130*/  SHF.R.U32.HI R2, RZ, R2, R9 ;  /* 0x00000002ff027219 */ /* 0x000fe20000011609 */
[----:B------:R-:W-:Y:S01]  /*1140*/  IMAD.MOV.U32 R26, RZ, RZ, 0x1 ;  /* 0x00000001ff1a7424 */ /* 0x000fe200078e00ff */
[----:B------:R-:W-:-:S03]  /*1150*/  IADD3 R11, P0, RZ, -R30, RZ ;  /* 0x8000001eff0b7210 */ /* 0x000fc60007f1e0ff */
[----:B------:R-:W2:Y:S02]  /*1160*/  LDC R10, c[0x0][0x618] ;  /* 0x00018600ff0a7b82 */ /* 0x000ea40000000800 */
[----:B------:R-:W-:-:S04]  /*1170*/  IMAD.X R9, RZ, RZ, ~R2, P0 ;  /* 0x000000ffff097224 */ /* 0x000fc800000e0e02 */
[-C--:B------:R-:W-:Y:S02]  /*1180*/  IMAD R2, R9, R28.reuse, RZ ;  /* 0x0000001c09027224 */ /* 0x080fe400078e02ff */
[----:B0-----:R-:W0:Y:S01]  /*1190*/  LDC R13, c[0x0][0x608] ;  /* 0x00018200ff0d7b82 */ /* 0x001e220000000800 */
[----:B------:R-:W-:-:S04]  /*11a0*/  IMAD.WIDE.U32 R8, R11, R28, R18 ;  /* 0x0000001c0b087225 */ /* 0x000fc800078e0012 */
[----:B------:R-:W-:Y:S02]  /*11b0*/  IMAD R11, R11, R29, R2 ;  /* 0x0000001d0b0b7224 */ /* 0x000fe400078e0202 */
[----:B------:R-:W-:Y:S01]  /*11c0*/  IMAD.MOV.U32 R2, RZ, RZ, -0x1 ;  /* 0xffffffffff027424 */ /* 0x000fe200078e00ff */
[----:B------:R-:W3:Y:S01]  /*11d0*/  LDC R31, c[0x0][0x658] ;  /* 0x00019600ff1f7b82 */ /* 0x000ee20000000800 */
[----:B------:R-:W-:Y:S01]  /*11e0*/  IMAD.IADD R9, R9, 0x1, R11 ;  /* 0x0000000109097824 */ /* 0x000fe200078e020b */
[----:B-1----:R-:W-:-:S04]  /*11f0*/  ISETP.NE.U32.AND P0, PT, R32, RZ, PT ;  /* 0x000000ff2000720c */ /* 0x002fc80003f05070 */
[----:B------:R-:W-:Y:S02]  /*1200*/  ISETP.NE.AND.EX P0, PT, R33, RZ, PT, P0 ;  /* 0x000000ff2100720c */ /* 0x000fe40003f05300 */
[----:B------:R-:W1:Y:S01]  /*1210*/  LDC R29, c[0x0][0x600] ;  /* 0x00018000ff1d7b82 */ /* 0x000e620000000800 */
[-CC-:B--2---:R-:W-:Y:S02]  /*1220*/  SHF.R.U64 R27, R8, R10.reuse, R9.reuse ;  /* 0x0000000a081b7219 */ /* 0x184fe40000001209 */
[----:B------:R-:W-:-:S05]  /*1230*/  SHF.R.U32.HI R8, RZ, R10, R9 ;  /* 0x0000000aff087219 */ /* 0x000fca0000011609 */
[----:B------:R-:W2:Y:S01]  /*1240*/  LDC R22, c[0x0][0x648] ;  /* 0x00019200ff167b82 */ /* 0x000ea20000000800 */
[-CC-:B0-----:R-:W-:Y:S02]  /*1250*/  SHF.R.U64 R34, R27, R13.reuse, R8.reuse ;  /* 0x0000000d1b227219 */ /* 0x181fe40000001208 */
[----:B------:R-:W-:-:S05]  /*1260*/  SHF.R.U32.HI R8, RZ, R13, R8 ;  /* 0x0000000dff087219 */ /* 0x000fca0000011608 */
[----:B------:R-:W0:Y:S01]  /*1270*/  LDC R24, c[0x0][0x638] ;  /* 0x00018e00ff187b82 */ /* 0x000e220000000800 */
[-CC-:B---3--:R-:W-:Y:S02]  /*1280*/  SHF.R.U64 R36, R34, R31.reuse, R8.reuse ;  /* 0x0000001f22247219 */ /* 0x188fe40000001208 */
[-C--:B------:R-:W-:Y:S02]  /*1290*/  SHF.L.U32 R2, R2, R31.reuse, RZ ;  /* 0x0000001f02027219 */ /* 0x080fe400000006ff */
[----:B------:R-:W-:Y:S01]  /*12a0*/  SHF.R.U32.HI R9, RZ, R31, R8 ;  /* 0x0000001fff097219 */ /* 0x000fe20000011608 */
[----:B------:R-:W-:Y:S01]  /*12b0*/  IMAD.MOV.U32 R8, RZ, RZ, R36 ;  /* 0x000000ffff087224 */ /* 0x000fe200078e0024 */
[----:B------:R-:W-:Y:S01]  /*12c0*/  LOP3.LUT R15, RZ, R2, RZ, 0x33, !PT ;  /* 0x00000002ff0f7212 */ /* 0x000fe200078e33ff */
[----:B------:R-:W3:Y:S01]  /*12d0*/  LDC R28, c[0x0][0x610] ;  /* 0x00018400ff1c7b82 */ /* 0x000ee20000000800 */
[----:B------:R-:W-:Y:S05]  /*12e0*/  @!P0 BRA `(.L_x_15) ;  /* 0x0000000000288947 */ /* 0x000fea0003800000 */
[----:B------:R-:W4:Y:S02]  /*12f0*/  LDC R13, c[0x0][0x64c] ;  /* 0x00019300ff0d7b82 */ /* 0x000f240000000800 */
[----:B----4-:R-:W-:-:S05]  /*1300*/  IADD3 R13, P0, R36, R13, RZ ;  /* 0x0000000d240d7210 */ /* 0x010fca0007f1e0ff */
        /* <DEDUP_REMOVED lines=8> */
.L_x_15:
[----:B--2---:R-:W-:Y:S01]  /*1390*/  SHF.R.U64 R7, R8, R22, R9 ;  /* 0x0000001608077219 */ /* 0x004fe20000001209 */
[----:B-1----:R-:W-:Y:S01]  /*13a0*/  VIADD R8, R29, 0xffffffff ;  /* 0xffffffff1d087836 */ /* 0x002fe20000000000 */
[----:B------:R-:W-:Y:S01]  /*13b0*/  SHF.L.U32 R2, R26, R31, RZ ;  /* 0x0000001f1a027219 */ /* 0x000fe200000006ff */
[----:B------:R-:W-:Y:S01]  /*13c0*/  @P1 IMAD R21, R25, R20, R6 ;  /* 0x0000001419151224 */ /* 0x000fe200078e0206 */
[----:B------:R-:W-:Y:S01]  /*13d0*/  LOP3.LUT R15, R34, R15, RZ, 0xc0, !PT ;  /* 0x0000000f220f7212 */ /* 0x000fe200078ec0ff */
[----:B------:R-:W-:Y:S01]  /*13e0*/  IMAD.MOV R9, RZ, RZ, -R7 ;  /* 0x000000ffff097224 */ /* 0x000fe200078e0a07 */
[----:B------:R-:W-:-:S03]  /*13f0*/  LOP3.LUT R8, R27, R8, RZ, 0xc0, !PT ;  /* 0x000000081b087212 */ /* 0x000fc600078ec0ff */
[----:B------:R-:W-:Y:S02]  /*1400*/  IMAD R6, R2, R7, R15 ;  /* 0x0000000702067224 */ /* 0x000fe400078e020f */
[----:B0-----:R-:W-:Y:S02]  /*1410*/  IMAD R2, R9, R24, R36 ;  /* 0x0000001809027224 */ /* 0x001fe400078e0224 */
[----:B---3--:R-:W-:Y:S02]  /*1420*/  IMAD R19, R6, R28, R21 ;  /* 0x0000001c06137224 */ /* 0x008fe400078e0215 */
[----:B------:R-:W-:Y:S02]  /*1430*/  IMAD R2, R2, R29, R8 ;  /* 0x0000001d02027224 */ /* 0x000fe400078e0208 */
[----:B------:R-:W-:-:S03]  /*1440*/  IMAD.MOV.U32 R6, RZ, RZ, 0x1 ;  /* 0x00000001ff067424 */ /* 0x000fc600078e00ff */
[----:B------:R-:W-:Y:S02]  /*1450*/  SEL R22, R2, R19, !P1 ;  /* 0x0000001302167207 */ /* 0x000fe40004800000 */
[----:B------:R-:W-:Y:S01]  /*1460*/  SEL R19, R19, R2, !P1 ;  /* 0x0000000213137207 */ /* 0x000fe20004800000 */
[----:B------:R-:W-:Y:S01]  /*1470*/  IMAD.MOV.U32 R2, RZ, RZ, R30 ;  /* 0x000000ffff027224 */ /* 0x000fe200078e001e */
[----:B------:R-:W-:-:S07]  /*1480*/  PRMT R8, R6, 0x7610, R8 ;  /* 0x0000761006087816 */ /* 0x000fce0000000008 */
.L_x_13:
[----:B------:R-:W-:Y:S05]  /*1490*/  @!P2 BRA `(.L_x_16) ;  /* 0x00000000000ca947 */ /* 0x000fea0003800000 */
[----:B------:R-:W-:Y:S01]  /*14a0*/  UCGABAR_WAIT ;  /* 0x0000000000007dc7 */ /* 0x000fe20008000000 */
[----:B------:R-:W-:Y:S01]  /*14b0*/  CCTL.IVALL ;  /* 0x00000000ff00798f */ /* 0x000fe20002000000 */
[----:B------:R-:W-:Y:S05]  /*14c0*/  BRA `(.L_x_17) ;  /* 0x0000000000047947 */ /* 0x000fea0003800000 */
.L_x_16:
[----:B------:R-:W-:Y:S06]  /*14d0*/  BAR.SYNC.DEFER_BLOCKING 0x0 ;  /* 0x0000000000007b1d */ /* 0x000fec0000010000 */
.L_x_17:
[----:B------:R-:W-:Y:S05]  /*14e0*/  @!P4 BRA `(.L_x_18) ;  /* 0x0000008c004cc947 */ /* 0x000fea0003800000 */
[----:B------:R-:W-:-:S13]  /*14f0*/  ISETP.GT.U32.AND P0, PT, R35, 0x1, PT ;  /* 0x000000012300780c */ /* 0x000fda0003f04070 */
[----:B------:R-:W-:Y:S05]  /*1500*/  @P0 EXIT ;  /* 0x000000000000094d */ /* 0x000fea0003800000 */
.L_x_19:
[----:B------:R-:W-:-:S08]  /*1510*/  NOP ;  /* 0x0000000000007918 */ /* 0x000fd00000000000 */
[----:B------:R-:W1:Y:S02]  /*1520*/  USETMAXREG.TRY_ALLOC.CTAPOOL UP0, 0xe8 ;  /* 0x000000e8000079c8 */ /* 0x000e640008000600 */
[----:B-1----:R-:W-:-:S13]  /*1530*/  PLOP3.LUT P0, PT, PT, PT, UP0, 0x80, 0x0 ;  /* 0x000000000000781c */ /* 0x002fda0003f0f008 */
[----:B------:R-:W-:Y:S05]  /*1540*/  @!P0 BRA `(.L_x_19) ;  /* 0xfffffffc00f08947 */ /* 0x000fea000383ffff */
[----:B------:R-:W-:-:S13]  /*1550*/  LOP3.LUT P0, RZ, R8, 0xff, RZ, 0xc0, !PT ;  /* 0x000000ff08ff7812 */ /* 0x000fda000780c0ff */
[----:B------:R-:W-:Y:S05]  /*1560*/  @!P0 EXIT ;  /* 0x000000000000894d */ /* 0x000fea0003800000 */
[----:B------:R-:W1:Y:S01]  /*1570*/  S2UR UR4, SR_CgaCtaId ;  /* 0x00000000000479c3 */ /* 0x000e620000008800 */
[----:B------:R-:W-:Y:S01]  /*1580*/  VIADD R14, R14, 0xffffffff ;  /* 0xffffffff0e0e7836 */ /* 0x000fe20000000000 */
[CC--:B------:R-:W-:Y:S01]  /*1590*/  LEA.HI R4, R0.reuse, R3.reuse, RZ, 0x2 ;  /* 0x0000000300047211 */ /* 0x0c0fe200078f10ff */
[----:B------:R-:W-:Y:S01]  /*15a0*/  UMOV UR42, 0x400 ;  /* 0x00000400002a7882 */ /* 0x000fe20000000000 */
[----:B------:R-:W-:Y:S01]  /*15b0*/  LEA.HI R0, R0, R3, RZ, 0x5 ;  /* 0x0000000300007211 */ /* 0x000fe200078f28ff */
[----:B------:R-:W-:Y:S01]  /*15c0*/  UISETP.LT.AND UP0, UPT, UR40, 0x1, UPT ;  /* 0x000000012800788c */ /* 0x000fe2000bf01270 */
[----:B------:R-:W-:Y:S01]  /*15d0*/  R2UR UR43, R14 ;  /* 0x000000000e2b72ca */ /* 0x000fe200000e0000 */
[----:B------:R-:W-:Y:S01]  /*15e0*/  ULDC UR5, c[0x0][0x284] ;  /* 0x0000a10000057ab9 */ /* 0x000fe20000000800 */
[--C-:B------:R-:W-:Y:S01]  /*15f0*/  SHF.R.S32.HI R148, RZ, 0x2, R4.reuse ;  /* 0x00000002ff947819 */ /* 0x100fe20000011404 */
[----:B------:R-:W-:Y:S01]  /*1600*/  USEL UR45, UR40, 0x1, UP0 ;  /* 0x00000001282d7887 */ /* 0x000fe20008000000 */
[----:B------:R-:W-:Y:S01]  /*1610*/  SHF.R.S32.HI R5, RZ, 0x1f, R4 ;  /* 0x0000001fff057819 */ /* 0x000fe20000011404 */
[----:B------:R-:W-:Y:S01]  /*1620*/  USHF.L.U32 UR41, UR40, 0x1, URZ ;  /* 0x0000000128297899 */ /* 0x000fe2000800063f */
[----:B------:R-:W-:Y:S01]  /*1630*/  LOP3.LUT R150, R4, 0xfffffffc, RZ, 0xc0, !PT ;  /* 0xfffffffc04967812 */ /* 0x000fe200078ec0ff */
[----:B------:R-:W-:Y:S01]  /*1640*/  UIADD3 UR45, -UR45, UR40, URZ ;  /* 0x000000282d2d7290 */ /* 0x000fe2000fffe13f */
[----:B------:R-:W-:-:S02]  /*1650*/  LEA.HI R5, R5, R148, RZ, 0x3 ;  /* 0x0000009405057211 */ /* 0x000fc400078f18ff */
[----:B------:R-:W-:Y:S01]  /*1660*/  ISETP.NE.AND P0, PT, R14, RZ, PT ;  /* 0x000000ff0e00720c */ /* 0x000fe20003f05270 */
[----:B------:R-:W-:Y:S01]  /*1670*/  IMAD.IADD R150, R3, 0x1, -R150 ;  /* 0x0000000103967824 */ /* 0x000fe200078e0a96 */
[----:B------:R-:W-:Y:S01]  /*1680*/  LOP3.LUT R5, R5, 0xfffffff8, RZ, 0xc0, !PT ;  /* 0xfffffff805057812 */ /* 0x000fe200078ec0ff */
[----:B------:R-:W-:Y:S01]  /*1690*/  USHF.L.U32 UR43, UR43, 0x3, URZ ;  /* 0x000000032b2b7899 */ /* 0x000fe2000800063f */
[----:B------:R-:W-:-:S03]  /*16a0*/  SEL R157, RZ, 0x1, P0 ;  /* 0x00000001ff9d7807 */ /* 0x000fc60000000000 */
[----:B------:R-:W-:Y:S01]  /*16b0*/  IMAD.IADD R148, R148, 0x1, -R5 ;  /* 0x0000000194947824 */ /* 0x000fe200078e0a05 */
[----:B-1----:R-:W-:Y:S01]  /*16c0*/  ULEA UR42, UR4, UR42, 0x18 ;  /* 0x0000002a042a7291 */ /* 0x002fe2000f8ec03f */
[----:B------:R-:W-:Y:S01]  /*16d0*/  SHF.R.S32.HI R5, RZ, 0x5, R0 ;  /* 0x00000005ff057819 */ /* 0x000fe20000011400 */
[----:B------:R-:W-:Y:S02]  /*16e0*/  IMAD.U32 R152, RZ, RZ, UR43 ;  /* 0x0000002bff987e24 */ /* 0x000fe4000f8e00ff */
[----:B------:R-:W-:Y:S01]  /*16f0*/  UIADD3 UR44, UR42, 0xc0, URZ ;  /* 0x000000c02a2c7890 */ /* 0x000fe2000fffe03f */
[--C-:B------:R-:W-:Y:S01]  /*1700*/  SHF.R.S32.HI R149, RZ, 0x1f, R148.reuse ;  /* 0x0000001fff957819 */ /* 0x100fe20000011494 */
[C-C-:B------:R-:W-:Y:S01]  /*1710*/  IMAD R155, R5.reuse, -0x10, -R148.reuse ;  /* 0xfffffff0059b7824 */ /* 0x140fe200078e0a94 */
[C---:B------:R-:W-:Y:S02]  /*1720*/  LOP3.LUT R154, R152.reuse, 0x8, RZ, 0xc0, !PT ;  /* 0x00000008989a7812 */ /* 0x040fe400078ec0ff */
[----:B------:R-:W-:Y:S01]  /*1730*/  LOP3.LUT R152, R152, 0x8, RZ, 0xc, !PT ;  /* 0x0000000898987812 */ /* 0x000fe200078e0cff */
[----:B------:R-:W-:Y:S01]  /*1740*/  IMAD.U32 R151, RZ, RZ, UR44 ;  /* 0x0000002cff977e24 */ /* 0x000fe2000f8e00ff */
[----:B------:R-:W-:Y:S01]  /*1750*/  LOP3.LUT R154, R154, 0x18, RZ, 0x3c, !PT ;  /* 0x000000189a9a7812 */ /* 0x000fe200078e3cff */
[----:B------:R-:W-:-:S04]  /*1760*/  IMAD.WIDE R148, R5, 0x10, R148 ;  /* 0x0000001005947825 */ /* 0x000fc800078e0294 */
[----:B------:R-:W-:Y:S02]  /*1770*/  VIADD R153, R151, UR43 ;  /* 0x0000002b97997c36 */ /* 0x000fe40008000000 */
[----:B------:R-:W-:-:S07]  /*1780*/  VIADD R155, R155, UR5 ;  /* 0x000000059b9b7c36 */ /* 0x000fce0008000000 */
.L_x_283:
[----:B------:R-:W-:Y:S01]  /*1790*/  SHF.L.U32 R0, R157, 0x1f, RZ ;  /* 0x0000001f9d007819 */ /* 0x000fe200000006ff */
[----:B------:R-:W-:Y:S02]  /*17a0*/  ULDC UR4, c[0x0][0x28c] ;  /* 0x0000a30000047ab9 */ /* 0x000fe40000000800 */
[----:B------:R-:W-:Y:S01]  /*17b0*/  ISETP.LT.AND P1, PT, RZ, UR4, PT ;  /* 0x00000004ff007c0c */ /* 0x000fe2000bf21270 */
[----:B-1----:R-:W1:Y:S02]  /*17c0*/  SYNCS.PHASECHK.TRANS64.TRYWAIT P0, [R151+UR43], R0 ;  /* 0x00000000970075a7 */ /* 0x002e64000800016b */
[----:B-1-34-:R-:W-:Y:S10]  /*17d0*/  @!P0 BRA `(.L_x_20) ;  /* 0x0000009c00a48947 */ /* 0x01aff40003800000 */
.L_x_312:
[----:B------:R-:W-:Y:S05]  /*17e0*/  @P1 BRA `(.L_x_21) ;  /* 0x0000000000401947 */ /* 0x000fea0003800000 */
[----:B-1----:R-:W-:Y:S01]  /*17f0*/  MOV R0, 0x0 ;  /* 0x0000000000007802 */ /* 0x002fe20000000f00 */
[----:B------:R-:W-:Y:S01]  /*1800*/  ULDC.64 UR4, c[0x4][0x68] ;  /* 0x01001a0000047ab9 */ /* 0x000fe20000000a00 */
[----:B------:R-:W-:Y:S01]  /*1810*/  ULDC.64 UR6, c[0x4][0x8] ;  /* 0x0100020000067ab9 */ /* 0x000fe20000000a00 */
[----:B------:R-:W-:Y:S01]  /*1820*/  IMAD.U32 R4, RZ, RZ, UR4 ;  /* 0x00000004ff047e24 */ /* 0x000fe2000f8e00ff */
[----:B------:R1:W2:Y:S01]  /*1830*/  LDC.64 R14, c[0x4][R0] ;  /* 0x01000000000e7b82 */ /* 0x0002a20000000a00 */
[----:B------:R-:W-:Y:S01]  /*1840*/  IMAD.U32 R5, RZ, RZ, UR5 ;  /* 0x00000005ff057e24 */ /* 0x000fe2000f8e00ff */
[----:B------:R-:W-:Y:S01]  /*1850*/  ULDC.64 UR4, c[0x4][0x70] ;  /* 0x01001c0000047ab9 */ /* 0x000fe20000000a00 */
[----:B------:R-:W-:Y:S02]  /*1860*/  IMAD.U32 R10, RZ, RZ, UR6 ;  /* 0x00000006ff0a7e24 */ /* 0x000fe4000f8e00ff */
[----:B------:R-:W-:Y:S02]  /*1870*/  IMAD.U32 R6, RZ, RZ, UR4 ;  /* 0x00000004ff067e24 */ /* 0x000fe4000f8e00ff */
[----:B------:R-:W-:-:S02]  /*1880*/  IMAD.U32 R7, RZ, RZ, UR5 ;  /* 0x00000005ff077e24 */ /* 0x000fc4000f8e00ff */
[----:B------:R-:W-:Y:S02]  /*1890*/  IMAD.U32 R11, RZ, RZ, UR7 ;  /* 0x00000007ff0b7e24 */ /* 0x000fe4000f8e00ff */
[----:B------:R-:W-:Y:S02]  /*18a0*/  IMAD.MOV.U32 R8, RZ, RZ, 0x1e1 ;  /* 0x000001e1ff087424 */ /* 0x000fe400078e00ff */
[----:B0-----:R-:W-:Y:S02]  /*18b0*/  IMAD.MOV.U32 R12, RZ, RZ, 0x1 ;  /* 0x00000001ff0c7424 */ /* 0x001fe400078e00ff */
[----:B-1----:R-:W-:-:S07]  /*18c0*/  IMAD.MOV.U32 R13, RZ, RZ, RZ ;  /* 0x000000ffff0d7224 */ /* 0x002fce00078e00ff */
[----:B------:R-:W-:-:S07]  /*18d0*/  LEPC R20, `(.L_x_21) ;  /* 0x000000001014794e */ /* 0x000fce0000000000 */
[----:B--2--5:R-:W-:Y:S05]  /*18e0*/  CALL.ABS.NOINC R14 ;  /* 0x000000000e007343 */ /* 0x024fea0003c00000 */
.L_x_21:
[----:B-1----:R-:W-:-:S04]  /*18f0*/  LOP3.LUT R0, R16, 0x1, RZ, 0xfc, !PT ;  /* 0x0000000110007812 */ /* 0x002fc800078efcff */
[----:B------:R-:W-:-:S13]  /*1900*/  ISETP.NE.AND P0, PT, R0, 0x3, PT ;  /* 0x000000030000780c */ /* 0x000fda0003f05270 */
[----:B------:R-:W-:Y:S05]  /*1910*/  @!P0 BRA `(.L_x_22) ;  /* 0x0000000000048947 */ /* 0x000fea0003800000 */
[----:B------:R-:W-:Y:S01]  /*1920*/  BPT.TRAP 0x1 ;  /* 0x000000040000795c */ /* 0x000fe20000300000 */
.L_x_22:
[----:B------:R-:W-:Y:S02]  /*1930*/  IMAD.U32 R3, RZ, RZ, UR38 ;  /* 0x00000026ff037e24 */ /* 0x000fe4000f8e00ff */
[----:B------:R-:W-:-:S03]  /*1940*/  IMAD.U32 R0, RZ, RZ, UR39 ;  /* 0x00000027ff007e24 */ /* 0x000fc6000f8e00ff */
[----:B------:R-:W-:Y:S02]  /*1950*/  LEA R3, R3, UR42, 0x3 ;  /* 0x0000002a03037c11 */ /* 0x000fe4000f8e18ff */
[----:B------:R-:W-:-:S04]  /*1960*/  SHF.L.U32 R0, R0, 0x1f, RZ ;  /* 0x0000001f00007819 */ /* 0x000fc800000006ff */
[----:B------:R1:W2:Y:S01]  /*1970*/  SYNCS.PHASECHK.TRANS64.TRYWAIT P1, [R3+URZ], R0 ;  /* 0x00000000030075a7 */ /* 0x0002a2000802017f */
[----:B------:R-:W-:Y:S05]  /*1980*/  @!P0 BRA `(.L_x_23) ;  /* 0x0000000000048947 */ /* 0x000fea0003800000 */
[----:B------:R-:W-:Y:S01]  /*1990*/  BPT.TRAP 0x1 ;  /* 0x000000040000795c */ /* 0x000fe20000300000 */
.L_x_23:
[----:B------:R-:W-:-:S05]  /*19a0*/  IMAD.U32 R4, RZ, RZ, UR45 ;  /* 0x0000002dff047e24 */ /* 0x000fca000f8e00ff */
[----:B------:R-:W-:Y:S01]  /*19b0*/  ISETP.GE.AND P2, PT, R4, 0x1, PT ;  /* 0x000000010400780c */ /* 0x000fe20003f46270 */
[----:B--2---:R-:W-:-:S12]  /*19c0*/  @P1 BRA `(.L_x_24) ;  /* 0x0000000000081947 */ /* 0x004fd80003800000 */
[----:B------:R-:W2:Y:S02]  /*19d0*/  SYNCS.PHASECHK.TRANS64.TRYWAIT P1, [R3+URZ], R0 ;  /* 0x00000000030075a7 */ /* 0x000ea4000802017f */
[----:B--2---:R-:W-:Y:S05]  /*19e0*/  @!P1 BRA `(.L_x_25) ;  /* 0x0000009c00349947 */ /* 0x004fea0003800000 */
.L_x_24:
[----:B------:R-:W-:Y:S05]  /*19f0*/  WARPSYNC.ALL ;  /* 0x0000000000007948 */ /* 0x000fea0003800000 */
[----:B------:R-:W-:Y:S01]  /*1a00*/  UIADD3 UR4, UR42, 0x180, URZ ;  /* 0x000001802a047890 */ /* 0x000fe2000fffe03f */
[----:B------:R-:W-:Y:S01]  /*1a10*/  WARPGROUP.ARRIVE ;  /* 0x00000000000079c5 */ /* 0x000fe20000000000 */
[----:B------:R-:W-:Y:S02]  /*1a20*/  UIADD3 UR5, UR42, 0xb180, URZ ;  /* 0x0000b1802a057890 */ /* 0x000fe4000fffe03f */
[----:B------:R-:W-:Y:S02]  /*1a30*/  USHF.R.U32.HI UR4, URZ, 0x4, UR4 ;  /* 0x000000043f047899 */ /* 0x000fe40008011604 */
[----:B------:R-:W-:-:S02]  /*1a40*/  USHF.R.U32.HI UR5, URZ, 0x4, UR5 ;  /* 0x000000043f057899 */ /* 0x000fc40008011605 */
[----:B------:R-:W-:Y:S02]  /*1a50*/  ULOP3.LUT UR4, UR4, 0x3fff, URZ, 0xc0, !UPT ;  /* 0x00003fff04047892 */ /* 0x000fe4000f8ec03f */
[----:B------:R-:W-:Y:S02]  /*1a60*/  ULOP3.LUT UR5, UR5, 0x3fff, URZ, 0xc0, !UPT ;  /* 0x00003fff05057892 */ /* 0x000fe4000f8ec03f */
[----:B------:R-:W-:Y:S02]  /*1a70*/  ULOP3.LUT UR8, UR4, 0x10000, URZ, 0xfc, !UPT ;  /* 0x0001000004087892 */ /* 0x000fe4000f8efc3f */
[----:B------:R-:W-:Y:S02]  /*1a80*/  ULOP3.LUT UR9, UR5, 0x10000, URZ, 0xfc, !UPT ;  /* 0x0001000005097892 */ /* 0x000fe4000f8efc3f */
[----:B------:R-:W-:Y:S02]  /*1a90*/  ULEA UR12, UR38, UR8, 0x8 ;  /* 0x00000008260c7291 */ /* 0x000fe4000f8e403f */
[----:B------:R-:W-:Y:S01]  /*1aa0*/  UIMAD UR6, UR38, 0x3c0, UR9 ;  /* 0x000003c0260678a4 */ /* 0x000fe2000f8e0209 */
[----:B------:R-:W-:Y:S01]  /*1ab0*/  UMOV UR13, 0x80000020 ;  /* 0x80000020000d7882 */ /* 0x000fe20000000000 */
[----:B------:R-:W-:-:S02]  /*1ac0*/  UMOV UR15, 0x80000020 ;  /* 0x80000020000f7882 */ /* 0x000fc40000000000 */
[----:B------:R-:W-:Y:S02]  /*1ad0*/  UIADD3 UR5, UR6, 0x40, URZ ;  /* 0x0000004006057890 */ /* 0x000fe4000fffe03f */
[----:B------:R-:W-:Y:S02]  /*1ae0*/  UIADD3 UR7, UR6, 0x80, URZ ;  /* 0x0000008006077890 */ /* 0x000fe4000fffe03f */
[----:B------:R-:W-:Y:S01]  /*1af0*/  UMOV UR14, UR6 ;  /* 0x00000006000e7c82 */ /* 0x000fe20008000000 */
[----:B------:R-:W-:Y:S01]  /*1b00*/  UIADD3 UR10, UR6, 0xc0, URZ ;  /* 0x000000c0060a7890 */ /* 0x000fe2000fffe03f */
[----:B------:R-:W-:Y:S01]  /*1b10*/  IGMMA.64x16x32.S8.S8 R136, gdesc[UR12], RZ, !UPT, gsb0 ;  /* 0x006000000c8879f1 */ /* 0x000fe2000c0410ff */
[----:B------:R-:W-:Y:S01]  /*1b20*/  UMOV UR14, UR5 ;  /* 0x00000005000e7c82 */ /* 0x000fe20008000000 */
[----:B------:R-:W-:Y:S01]  /*1b30*/  UMOV UR15, 0x80000020 ;  /* 0x80000020000f7882 */ /* 0x000fe20000000000 */
[----:B------:R-:W-:Y:S02]  /*1b40*/  UIADD3 UR5, UR6, 0x100, URZ ;  /* 0x0000010006057890 */ /* 0x000fe4000fffe03f */
[----:B------:R-:W-:Y:S01]  /*1b50*/  UIADD3 UR4, UR12, 0x2, URZ ;  /* 0x000000020c047890 */ /* 0x000fe2000fffe03f */
[----:B------:R-:W-:-:S02]  /*1b60*/  WARPGROUP.DEPBAR.LE gsb0, 0x0 ;  /* 0x00008000000079c5 */ /* 0x000fc40000010000 */
[----:B------:R-:W-:-:S06]  /*1b70*/  WARPGROUP.ARRIVE ;  /* 0x00000000000079c5 */ /* 0x000fcc0000000000 */
[----:B------:R-:W-:Y:S01]  /*1b80*/  IGMMA.64x16x32.S8.S8 R128, gdesc[UR12], RZ, !UPT, gsb0 ;  /* 0x006000000c8079f1 */ /* 0x000fe2000c0410ff */
[----:B------:R-:W-:Y:S01]  /*1b90*/  UMOV UR14, UR7 ;  /* 0x00000007000e7c82 */ /* 0x000fe20008000000 */
[----:B------:R-:W-:Y:S01]  /*1ba0*/  UMOV UR15, 0x80000020 ;  /* 0x80000020000f7882 */ /* 0x000fe20000000000 */
[----:B------:R-:W-:Y:S01]  /*1bb0*/  UIADD3 UR7, UR6, 0x140, URZ ;  /* 0x0000014006077890 */ /* 0x000fe2000fffe03f */
[----:B------:R-:W-:Y:S02]  /*1bc0*/  WARPGROUP.DEPBAR.LE gsb0, 0x0 ;  /* 0x00008000000079c5 */ /* 0x000fe40000010000 */
        /* <DEDUP_REMOVED lines=76> */
[----:B------:R-:W-:Y:S01]  /*2090*/  UMOV UR14, UR10 ;  /* 0x0000000a000e7c82 */ /* 0x000fe20008000000 */
[----:B------:R-:W-:Y:S01]  /*20a0*/  UMOV UR15, 0x80000020 ;  /* 0x80000020000f7882 */ /* 0x000fe20000000000 */
[----:B------:R-:W-:Y:S01]  /*20b0*/  UIADD3 UR4, UR6, 0xc2, URZ ;  /* 0x000000c206047890 */ /* 0x000fe2000fffe03f */
[----:B------:R-:W-:Y:S02]  /*20c0*/  WARPGROUP.DEPBAR.LE gsb0, 0x0 ;  /* 0x00008000000079c5 */ /* 0x000fe40000010000 */
[----:B------:R-:W-:-:S06]  /*20d0*/  WARPGROUP.ARRIVE ;  /* 0x00000000000079c5 */ /* 0x000fcc0000000000 */
[----:B------:R-:W-:Y:S01]  /*20e0*/  IGMMA.64x16x32.S8.S8 R136, gdesc[UR12], R136, gsb0 ;  /* 0x006000000c8879f1 */ /* 0x000fe20008041088 */
        /* <DEDUP_REMOVED lines=56> */
[----:B------:R-:W-:Y:S02]  /*2470*/  UIADD3 UR5, UR6, 0x342, URZ ;  /* 0x0000034206057890 */ /* 0x000fe4000fffe03f */
[----:B------:R-:W-:Y:S01]  /*2480*/  UIADD3 UR6, UR6, 0x382, URZ ;  /* 0x0000038206067890 */ /* 0x000fe2000fffe03f */
[----:B------:R-:W-:Y:S02]  /*2490*/  WARPGROUP.DEPBAR.LE gsb0, 0x0 ;  /* 0x00008000000079c5 */ /* 0x000fe40000010000 */
[----:B------:R-:W-:-:S06]  /*24a0*/  WARPGROUP.ARRIVE ;  /* 0x00000000000079c5 */ /* 0x000fcc0000000000 */
[----:B------:R-:W-:Y:S01]  /*24b0*/  IGMMA.64x16x32.S8.S8 R56, gdesc[UR12], R56, gsb0 ;  /* 0x006000000c3879f1 */ /* 0x000fe20008041038 */
[----:B------:R-:W-:Y:S01]  /*24c0*/  UMOV UR14, UR7 ;  /* 0x00000007000e7c82 */ /* 0x000fe20008000000 */
[----:B------:R-:W-:Y:S01]  /*24d0*/  UMOV UR15, 0x80000020 ;  /* 0x80000020000f7882 */ /* 0x000fe20000000000 */
        /* <DEDUP_REMOVED lines=17> */
[----:B------:R-:W-:Y:S03]  /*25f0*/  IGMMA.64x16x32.S8.S8 R24, gdesc[UR12], R24, gsb0 ;  /* 0x006000000c1879f1 */ /* 0x000fe60008041018 */
[----:B------:R-:W-:Y:S02]  /*2600*/  WARPGROUP.DEPBAR.LE gsb0, 0x0 ;  /* 0x00008000000079c5 */ /* 0x000fe40000010000 */
[----:B------:R-:W-:Y:S05]  /*2610*/  @!P2 BRA `(.L_x_26) ;  /* 0x0000000c0084a947 */ /* 0x000fea0003800000 */
[----:B------:R-:W-:Y:S01]  /*2620*/  UIADD3 UR12, UR38, 0x1, URZ ;  /* 0x00000001260c7890 */ /* 0x000fe2000fffe03f */
[----:B-12---:R-:W-:Y:S02]  /*2630*/  IMAD.U32 R0, RZ, RZ, UR45 ;  /* 0x0000002dff007e24 */ /* 0x006fe4000f8e00ff */
[----:B------:R-:W-:Y:S01]  /*2640*/  IMAD.U32 R3, RZ, RZ, UR38 ;  /* 0x00000026ff037e24 */ /* 0x000fe2000f8e00ff */
[----:B------:R-:W-:-:S04]  /*2650*/  UISETP.NE.AND UP0, UPT, UR12, 0xb, UPT ;  /* 0x0000000b0c00788c */ /* 0x000fc8000bf05270 */
[----:B------:R-:W-:Y:S02]  /*2660*/  USEL UR4, URZ, 0x1, UP0 ;  /* 0x000000013f047887 */ /* 0x000fe40008000000 */
[----:B------:R-:W-:Y:S02]  /*2670*/  USEL UR12, UR12, URZ, UP0 ;  /* 0x0000003f0c0c7287 */ /* 0x000fe40008000000 */
[----:B------:R-:W-:-:S06]  /*2680*/  ULOP3.LUT UR4, UR39, UR4, URZ, 0x3c, !UPT ;  /* 0x0000000427047292 */ /* 0x000fcc000f8e3c3f */
[----:B------:R-:W-:-:S07]  /*2690*/  IMAD.U32 R6, RZ, RZ, UR4 ;  /* 0x00000004ff067e24 */ /* 0x000fce000f8e00ff */
.L_x_33:
[----:B------:R-:W-:Y:S05]  /*26a0*/  @!P0 BRA `(.L_x_27) ;  /* 0x0000000000048947 */ /* 0x000fea0003800000 */
[----:B------:R-:W-:Y:S01]  /*26b0*/  BPT.TRAP 0x1 ;  /* 0x000000040000795c */ /* 0x000fe20000300000 */
.L_x_27:
[----:B------:R-:W-:Y:S01]  /*26c0*/  ULEA UR4, UR12, UR42, 0x3 ;  /* 0x0000002a0c047291 */ /* 0x000fe2000f8e183f */
[----:B------:R-:W-:-:S08]  /*26d0*/  SHF.L.U32 R4, R6, 0x1f, RZ ;  /* 0x0000001f06047819 */ /* 0x000fd000000006ff */
[----:B------:R1:W2:Y:S01]  /*26e0*/  SYNCS.PHASECHK.TRANS64.TRYWAIT P1, [UR4], R4 ;  /* 0x00000004ff0075a7 */ /* 0x0002a20008020144 */
[----:B------:R-:W-:Y:S05]  /*26f0*/  @!P0 BRA `(.L_x_28) ;  /* 0x0000000000048947 */ /* 0x000fea0003800000 */
[----:B------:R-:W-:Y:S01]  /*2700*/  BPT.TRAP 0x1 ;  /* 0x000000040000795c */ /* 0x000fe20000300000 */
.L_x_28:
[----:B--2---:R-:W-:Y:S05]  /*2710*/  @P1 BRA `(.L_x_29) ;  /* 0x0000000000081947 */ /* 0x004fea0003800000 */
[----:B------:R-:W2:Y:S02]  /*2720*/  SYNCS.PHASECHK.TRANS64.TRYWAIT P1, [UR4], R4 ;  /* 0x00000004ff0075a7 */ /* 0x000ea40008020144 */
[----:B--2---:R-:W-:Y:S05]  /*2730*/  @!P1 BRA `(.L_x_30) ;  /* 0x0000008c00f49947 */ /* 0x004fea0003800000 */
.L_x_29:
[----:B------:R-:W-:Y:S01]  /*2740*/  UIMAD UR10, UR12, 0x3c0, UR9 ;  /* 0x000003c00c0a78a4 */ /* 0x000fe2000f8e0209 */
[----:B------:R-:W-:Y:S01]  /*2750*/  WARPGROUP.ARRIVE ;  /* 0x00000000000079c5 */ /* 0x000fe20000000000 */
[----:B------:R-:W-:Y:S01]  /*2760*/  ULEA UR11, UR12, UR8, 0x8 ;  /* 0x000000080c0b7291 */ /* 0x000fe2000f8e403f */
[----:B------:R-:W-:Y:S01]  /*2770*/  UMOV UR5, 0x80000020 ;  /* 0x8000002000057882 */ /* 0x000fe20000000000 */
[----:B------:R-:W-:Y:S01]  /*2780*/  UMOV UR7, 0x80000020 ;  /* 0x8000002000077882 */ /* 0x000fe20000000000 */
[----:B------:R-:W-:Y:S02]  /*2790*/  UIADD3 UR13, UR10, 0x40, URZ ;  /* 0x000000400a0d7890 */ /* 0x000fe4000fffe03f */
[----:B------:R-:W-:Y:S02]  /*27a0*/  UMOV UR6, UR10 ;  /* 0x0000000a00067c82 */ /* 0x000fe40008000000 */
[----:B------:R-:W-:Y:S01]  /*27b0*/  UMOV UR4, UR11 ;  /* 0x0000000b00047c82 */ /* 0x000fe20008000000 */
[----:B------:R-:W-:Y:S01]  /*27c0*/  UIADD3 UR14, UR10, 0x80, URZ ;  /* 0x000000800a0e7890 */ /* 0x000fe2000fffe03f */
[----:B------:R-:W-:Y:S01]  /*27d0*/  IGMMA.64x16x32.S8.S8 R136, gdesc[UR4], R136, gsb0 ;  /* 0x00600000048879f1 */ /* 0x000fe20008041088 */
[----:B------:R-:W-:Y:S01]  /*27e0*/  UMOV UR7, 0x80000020 ;  /* 0x8000002000077882 */ /* 0x000fe20000000000 */
[----:B------:R-:W-:Y:S01]  /*27f0*/  UMOV UR6, UR13 ;  /* 0x0000000d00067c82 */ /* 0x000fe20008000000 */
[----:B------:R-:W-:-:S02]  /*2800*/  UIADD3 UR15, UR10, 0xc0, URZ ;  /* 0x000000c00a0f7890 */ /* 0x000fc4000fffe03f */
[----:B------:R-:W-:Y:S02]  /*2810*/  UIADD3 UR16, UR10, 0x100, URZ ;  /* 0x000001000a107890 */ /* 0x000fe4000fffe03f */
[----:B------:R-:W-:Y:S02]  /*2820*/  UIADD3 UR13, UR10, 0x140, URZ ;  /* 0x000001400a0d7890 */ /* 0x000fe4000fffe03f */
        /* <DEDUP_REMOVED lines=172> */
[----:B------:R-:W-:Y:S01]  /*32f0*/  BPT.TRAP 0x1 ;  /* 0x000000040000795c */ /* 0x000fe20000300000 */
.L_x_31:
[----:B------:R-:W-:-:S13]  /*3300*/  ISETP.NE.AND P1, PT, R146, RZ, PT ;  /* 0x000000ff9200720c */ /* 0x000fda0003f25270 */
[----:B-12---:R-:W-:-:S05]  /*3310*/  @P1 LEA R4, R3, UR42, 0x3 ;  /* 0x0000002a03041c11 */ /* 0x006fca000f8e18ff */
[----:B------:R-:W-:-:S05]  /*3320*/  @P1 VIADD R4, R4, 0x58 ;  /* 0x0000005804041836 */ /* 0x000fca0000000000 */
[----:B------:R-:W-:-:S04]  /*3330*/  @P1 PRMT R4, R147, 0x654, R4 ;  /* 0x0000065493041816 */ /* 0x000fc80000000004 */
[----:B------:R1:W-:Y:S01]  /*3340*/  @P1 SYNCS.ARRIVE.TRANS64.RED.A1T0 RZ, [R4+URZ], RZ ;  /* 0x000000ff04ff19a7 */ /* 0x0003e2000810043f */
[----:B------:R-:W-:-:S13]  /*3350*/  ISETP.GT.U32.AND P1, PT, R16, 0x1, PT ;  /* 0x000000011000780c */ /* 0x000fda0003f24070 */
[----:B-1----:R-:W-:Y:S05]  /*3360*/  @P1 BRA `(.L_x_32) ;  /* 0x0000000000041947 */ /* 0x002fea0003800000 */
[----:B------:R-:W-:Y:S01]  /*3370*/  BPT.TRAP 0x1 ;  /* 0x000000040000795c */ /* 0x000fe20000300000 */
.L_x_32:
[----:B------:R-:W-:Y:S01]  /*3380*/  UIADD3 UR12, UR12, 0x1, URZ ;  /* 0x000000010c0c7890 */ /* 0x000fe2000fffe03f */
[C---:B------:R-:W-:Y:S01]  /*3390*/  ISETP.GT.AND P2, PT, R0.reuse, 0x1, PT ;  /* 0x000000010000780c */ /* 0x040fe20003f44270 */
[----:B------:R-:W-:Y:S02]  /*33a0*/  VIADD R3, R3, 0x1 ;  /* 0x0000000103037836 */ /* 0x000fe40000000000 */
[----:B------:R-:W-:Y:S01]  /*33b0*/  UISETP.NE.AND UP0, UPT, UR12, 0xb, UPT ;  /* 0x0000000b0c00788c */ /* 0x000fe2000bf05270 */
[----:B------:R-:W-:Y:S02]  /*33c0*/  VIADD R0, R0, 0xffffffff ;  /* 0xffffffff00007836 */ /* 0x000fe40000000000 */
[C---:B------:R-:W-:Y:S01]  /*33d0*/  ISETP.NE.AND P1, PT, R3.reuse, 0xb, PT ;  /* 0x0000000b0300780c */ /* 0x040fe20003f25270 */
[----:B------:R-:W-:Y:S02]  /*33e0*/  USEL UR4, URZ, 0x1, UP0 ;  /* 0x000000013f047887 */ /* 0x000fe40008000000 */
[----:B------:R-:W-:Y:S01]  /*33f0*/  USEL UR12, UR12, URZ, UP0 ;  /* 0x0000003f0c0c7287 */ /* 0x000fe20008000000 */
[----:B------:R-:W-:-:S03]  /*3400*/  SEL R3, R3, RZ, P1 ;  /* 0x000000ff03037207 */ /* 0x000fc60000800000 */
[----:B------:R-:W-:Y:S01]  /*3410*/  LOP3.LUT R6, R6, UR4, RZ, 0x3c, !PT ;  /* 0x0000000406067c12 */ /* 0x000fe2000f8e3cff */
[----:B------:R-:W-:Y:S07]  /*3420*/  @P2 BRA `(.L_x_33) ;  /* 0xfffffff0009c2947 */ /* 0x000fee000383ffff */
.L_x_26:
[----:B-12---:R-:W1:Y:S01]  /*3430*/  LDC R0, c[0x0][0x28c] ;  /* 0x0000a300ff007b82 */ /* 0x006e620000000800 */
[----:B------:R2:W-:Y:S01]  /*3440*/  SYNCS.ARRIVE.TRANS64.A1T0 RZ, [R152+UR44], RZ ;  /* 0x000000ff98ff79a7 */ /* 0x0005e2000810002c */
[----:B-1----:R-:W-:-:S13]  /*3450*/  ISETP.GE.AND P1, PT, R0, 0x1, PT ;  /* 0x000000010000780c */ /* 0x002fda0003f26270 */
[----:B--2---:R-:W-:Y:S05]  /*3460*/  @!P1 BRA `(.L_x_34) ;  /* 0x0000000000449947 */ /* 0x004fea0003800000 */
[----:B------:R-:W-:Y:S05]  /*3470*/  @!P0 BRA `(.L_x_35) ;  /* 0x0000000000048947 */ /* 0x000fea0003800000 */
[----:B------:R-:W-:Y:S01]  /*3480*/  BPT.TRAP 0x1 ;  /* 0x000000040000795c */ /* 0x000fe20000300000 */
.L_x_35:
[----:B------:R-:W-:-:S13]  /*3490*/  ISETP.NE.AND P0, PT, R146, RZ, PT ;  /* 0x000000ff9200720c */ /* 0x000fda0003f05270 */
[----:B------:R-:W-:-:S05]  /*34a0*/  VOTEU.ANY UP0, P0 ;  /* 0x00000000003f7886 */ /* 0x000fca0000000100 */
[----:B------:R-:W-:-:S06]  /*34b0*/  @UP0 UIADD3 UR4, UR45, UR38, URZ ;  /* 0x000000262d040290 */ /* 0x000fcc000fffe03f */
[----:B------:R-:W-:Y:S02]  /*34c0*/  IMAD.U32 R4, RZ, RZ, UR4 ;  /* 0x00000004ff047e24 */ /* 0x000fe4000f8e00ff */
[----:B------:R-:W-:Y:S02]  /*34d0*/  IMAD.U32 R3, RZ, RZ, UR4 ;  /* 0x00000004ff037e24 */ /* 0x000fe4000f8e00ff */
[----:B------:R-:W-:-:S05]  /*34e0*/  @P0 IMAD.WIDE.U32 R4, R4, -0x45d1745d, RZ ;  /* 0xba2e8ba304040825 */ /* 0x000fca00078e00ff */
[----:B------:R-:W-:-:S05]  /*34f0*/  @P0 SHF.R.U32.HI R0, RZ, 0x3, R5 ;  /* 0x00000003ff000819 */ /* 0x000fca0000011605 */
[----:B------:R-:W-:-:S05]  /*3500*/  @P0 IMAD R0, R0, -0xb, R3 ;  /* 0xfffffff500000824 */ /* 0x000fca00078e0203 */
[----:B------:R-:W-:-:S05]  /*3510*/  @P0 LEA R0, R0, UR42, 0x3 ;  /* 0x0000002a00000c11 */ /* 0x000fca000f8e18ff */
[----:B------:R-:W-:-:S05]  /*3520*/  @P0 VIADD R0, R0, 0x58 ;  /* 0x0000005800000836 */ /* 0x000fca0000000000 */
[----:B------:R-:W-:-:S04]  /*3530*/  @P0 PRMT R0, R147, 0x654, R0 ;  /* 0x0000065493000816 */ /* 0x000fc80000000000 */
[----:B------:R1:W-:Y:S01]  /*3540*/  @P0 SYNCS.ARRIVE.TRANS64.RED.A1T0 RZ, [R0+URZ], RZ ;  /* 0x000000ff00ff09a7 */ /* 0x0003e2000810043f */
[----:B------:R-:W-:-:S13]  /*3550*/  ISETP.GT.U32.AND P0, PT, R16, 0x1, PT ;  /* 0x000000011000780c */ /* 0x000fda0003f04070 */
[----:B-1----:R-:W-:Y:S05]  /*3560*/  @P0 BRA `(.L_x_34) ;  /* 0x0000000000040947 */ /* 0x002fea0003800000 */
[----:B------:R-:W-:Y:S01]  /*3570*/  BPT.TRAP 0x1 ;  /* 0x000000040000795c */ /* 0x000fe20000300000 */
.L_x_34:
[----:B------:R-:W-:Y:S01]  /*3580*/  SHF.L.U32 R0, R157, 0x1f, RZ ;  /* 0x0000001f9d007819 */ /* 0x000fe200000006ff */
[----:B------:R-:W-:Y:S01]  /*3590*/  UIADD3 UR38, UR41, UR38, URZ ;  /* 0x0000002629267290 */ /* 0x000fe2000fffe03f */
[----:B------:R-:W1:Y:S01]  /*35a0*/  LDC R7, c[0x0][0x288] ;  /* 0x0000a200ff077b82 */ /* 0x000e620000000800 */
[----:B------:R-:W-:Y:S01]  /*35b0*/  UISETP.GE.U32.AND UP1, UPT, UR41, 0xb, UPT ;  /* 0x0000000b2900788c */ /* 0x000fe2000bf26070 */
[----:B------:R-:W-:Y:S01]  /*35c0*/  IMAD.SHL.U32 R8, R150, 0x2, RZ ;  /* 0x0000000296087824 */ /* 0x000fe200078e00ff */
[----:B------:R-:W-:Y:S02]  /*35d0*/  UISETP.GT.U32.AND UP0, UPT, UR38, 0xa, UPT ;  /* 0x0000000a2600788c */ /* 0x000fe4000bf04070 */
[----:B------:R-:W-:Y:S02]  /*35e0*/  UIMAD.WIDE.U32 UR4, UR38, -0x45d1745d, URZ ;  /* 0xba2e8ba3260478a5 */ /* 0x000fe4000f8e003f */
[----:B------:R-:W-:Y:S01]  /*35f0*/  UISETP.LT.U32.AND UP0, UPT, UR41, 0xb, UP0 ;  /* 0x0000000b2900788c */ /* 0x000fe20008701070 */
[----:B------:R-:W2:Y:S01]  /*3600*/  SYNCS.PHASECHK.TRANS64.TRYWAIT P0, [R151+UR43+0x10], R0 ;  /* 0x00001000970075a7 */ /* 0x000ea2000800016b */
[----:B------:R-:W-:Y:S01]  /*3610*/  USHF.R.U32.HI UR4, URZ, 0x3, UR5 ;  /* 0x000000033f047899 */ /* 0x000fe20008011605 */
[----:B------:R-:W-:Y:S01]  /*3620*/  SHF.R.S32.HI R9, RZ, 0x1f, R8 ;  /* 0x0000001fff097819 */ /* 0x000fe20000011408 */
[----:B------:R-:W-:-:S02]  /*3630*/  USEL UR6, URZ, 0x1, !UP0 ;  /* 0x000000013f067887 */ /* 0x000fc4000c000000 */
[----:B------:R-:W-:Y:S02]  /*3640*/  UIMAD UR38, UR4, -0xb, UR38 ;  /* 0xfffffff5042678a4 */ /* 0x000fe4000f8e0226 */
[----:B------:R-:W-:-:S04]  /*3650*/  ULOP3.LUT UR39, UR39, UR6, URZ, 0x3c, !UPT ;  /* 0x0000000627277292 */ /* 0x000fc8000f8e3c3f */
[----:B------:R-:W-:Y:S01]  /*3660*/  @UP1 ULOP3.LUT UR39, UR39, 0x1, UR4, 0x78, !UPT ;  /* 0x0000000127271892 */ /* 0x000fe2000f8e7804 */
[----:B-12---:R-:W-:Y:S11]  /*3670*/  @!P0 BRA `(.L_x_36) ;  /* 0x00000080003c8947 */ /* 0x006ff60003800000 */
.L_x_313:
[----:B-1----:R-:W-:Y:S01]  /*3680*/  IMAD.SHL.U32 R0, R19, 0x40, RZ ;  /* 0x0000004013007824 */ /* 0x002fe200078e00ff */
[----:B------:R-:W-:Y:S01]  /*3690*/  ULDC UR6, c[0x0][0x284] ;  /* 0x0000a10000067ab9 */ /* 0x000fe20000000800 */
[----:B------:R-:W-:Y:S01]  /*36a0*/  IMAD R11, R22, 0xf0, RZ ;  /* 0x000000f0160b7824 */ /* 0x000fe200078e02ff */
[----:B------:R-:W-:Y:S01]  /*36b0*/  SHF.R.S32.HI R160, RZ, 0x1f, R2 ;  /* 0x0000001fffa07819 */ /* 0x000fe20000011402 */
[----:B------:R-:W-:Y:S01]  /*36c0*/  ULDC.64 UR4, c[0x0][0x5d0] ;  /* 0x0001740000047ab9 */ /* 0x000fe20000000a00 */
[----:B------:R-:W-:Y:S01]  /*36d0*/  ISETP.GE.AND P0, PT, R0, UR6, PT ;  /* 0x0000000600007c0c */ /* 0x000fe2000bf06270 */
[----:B------:R-:W-:Y:S01]  /*36e0*/  IMAD.WIDE.U32 R4, R2, UR4, R8 ;  /* 0x0000000402047c25 */ /* 0x000fe2000f8e0008 */
[----:B------:R-:W-:Y:S02]  /*36f0*/  SHF.R.S32.HI R22, RZ, 0x1f, R11 ;  /* 0x0000001fff167819 */ /* 0x000fe4000001140b */
[C---:B------:R-:W-:Y:S01]  /*3700*/  ISETP.GE.OR P0, PT, R11.reuse, R7, P0 ;  /* 0x000000070b00720c */ /* 0x040fe20000706670 */
[----:B------:R-:W-:Y:S01]  /*3710*/  IMAD R3, R160, UR4, RZ ;  /* 0x00000004a0037c24 */ /* 0x000fe2000f8e02ff */
[----:B------:R-:W-:-:S03]  /*3720*/  IADD3 R4, P1, R11, R4, RZ ;  /* 0x000000040b047210 */ /* 0x000fc60007f3e0ff */
[----:B------:R-:W-:-:S05]  /*3730*/  IMAD R3, R2, UR5, R3 ;  /* 0x0000000502037c24 */ /* 0x000fca000f8e0203 */
[----:B------:R-:W-:-:S03]  /*3740*/  IADD3.X R5, R22, R5, R3, P1, !PT ;  /* 0x0000000516057210 */ /* 0x000fc60000ffe403 */
[----:B------:R-:W-:Y:S05]  /*3750*/  @P0 BRA `(.L_x_37) ;  /* 0x0000006400000947 */ /* 0x000fea0003800000 */
[----:B------:R-:W1:Y:S01]  /*3760*/  LDC.64 R14, c[0x0][0x5c8] ;  /* 0x00017200ff0e7b82 */ /* 0x000e620000000a00 */
[----:B0-----:R-:W-:Y:S01]  /*3770*/  IMAD.WIDE R12, R19, 0x40, R148 ;  /* 0x00000040130c7825 */ /* 0x001fe200078e0294 */
[----:B------:R-:W-:Y:S01]  /*3780*/  ULDC.64 UR4, c[0x0][0x5c0] ;  /* 0x0001700000047ab9 */ /* 0x000fe20000000a00 */
[----:B------:R-:W-:Y:S02]  /*3790*/  BSSY B0, `(.L_x_37) ;  /* 0x000063c000007945 */ /* 0x000fe40003800000 */
[----:B------:R-:W-:Y:S02]  /*37a0*/  IMAD R10, R150, -0x2, R7 ;  /* 0xfffffffe960a7824 */ /* 0x000fe400078e0207 */
[----:B------:R-:W-:Y:S02]  /*37b0*/  IMAD.IADD R0, R155, 0x1, -R0 ;  /* 0x000000019b007824 */ /* 0x000fe400078e0a00 */
[----:B------:R-:W-:Y:S02]  /*37c0*/  IMAD.IADD R10, R10, 0x1, -R11 ;  /* 0x000000010a0a7824 */ /* 0x000fe400078e0a0b */
[----:B-1----:R-:W-:-:S02]  /*37d0*/  IMAD R3, R13, R14, RZ ;  /* 0x0000000e0d037224 */ /* 0x002fc400078e02ff */
[----:B------:R-:W-:-:S04]  /*37e0*/  IMAD.WIDE.U32 R4, R12, R14, R4 ;  /* 0x0000000e0c047225 */ /* 0x000fc800078e0004 */
[----:B------:R-:W-:Y:S01]  /*37f0*/  IMAD R3, R12, R15, R3 ;  /* 0x0000000f0c037224 */ /* 0x000fe200078e0203 */
[----:B------:R-:W-:-:S03]  /*3800*/  IADD3 R4, P0, R4, UR4, RZ ;  /* 0x0000000404047c10 */ /* 0x000fc6000ff1e0ff */
[----:B------:R-:W-:Y:S01]  /*3810*/  IMAD.IADD R3, R5, 0x1, R3 ;  /* 0x0000000105037824 */ /* 0x000fe200078e0203 */
[----:B------:R-:W-:-:S04]  /*3820*/  LEA R6, P1, R14, R4, 0x3 ;  /* 0x000000040e067211 */ /* 0x000fc800078218ff */
[----:B------:R-:W-:Y:S02]  /*3830*/  IADD3.X R5, R3, UR5, RZ, P0, !PT ;  /* 0x0000000503057c10 */ /* 0x000fe400087fe4ff */
[----:B-----5:R-:W-:Y:S02]  /*3840*/  ISETP.NE.AND P0, PT, R144, RZ, PT ;  /* 0x000000ff9000720c */ /* 0x020fe40003f05270 */
[----:B------:R-:W-:-:S11]  /*3850*/  LEA.HI.X R7, R14, R5, R15, 0x3, P1 ;  /* 0x000000050e077211 */ /* 0x000fd600008f1c0f */
[----:B------:R-:W-:Y:S05]  /*3860*/  @!P0 BRA `(.L_x_38) ;  /* 0x0000004800288947 */ /* 0x000fea0003800000 */
[----:B------:R-:W0:Y:S01]  /*3870*/  LDC.64 R20, c[0x0][0x5b0] ;  /* 0x00016c00ff147b82 */ /* 0x000e220000000a00 */
[----:B------:R-:W-:Y:S01]  /*3880*/  ULDC.64 UR4, c[0x0][0x5b8] ;  /* 0x00016e0000047ab9 */ /* 0x000fe20000000a00 */
[----:B------:R-:W-:Y:S01]  /*3890*/  BSSY B1, `(.L_x_39) ;  /* 0x0000010000017945 */ /* 0x000fe20003800000 */
[----:B------:R-:W-:-:S04]  /*38a0*/  IMAD.WIDE.U32 R8, R2, UR4, R8 ;  /* 0x0000000402087c25 */ /* 0x000fc8000f8e0008 */
[----:B------:R-:W-:Y:S01]  /*38b0*/  IMAD R3, R160, UR4, RZ ;  /* 0x00000004a0037c24 */ /* 0x000fe2000f8e02ff */
[----:B------:R-:W1:Y:S01]  /*38c0*/  LDC.64 R158, c[0x0][0x5a8] ;  /* 0x00016a00ff9e7b82 */ /* 0x000e620000000a00 */
[----:B------:R-:W-:Y:S02]  /*38d0*/  IADD3 R14, P0, R11, R8, RZ ;  /* 0x000000080b0e7210 */ /* 0x000fe40007f1e0ff */
[----:B------:R-:W-:-:S05]  /*38e0*/  IMAD R3, R2, UR5, R3 ;  /* 0x0000000502037c24 */ /* 0x000fca000f8e0203 */
[----:B------:R-:W-:Y:S02]  /*38f0*/  IADD3.X R15, R22, R9, R3, P0, !PT ;  /* 0x00000009160f7210 */ /* 0x000fe400007fe403 */
[----:B------:R-:W-:-:S04]  /*3900*/  ISETP.GE.AND P0, PT, R0, 0x1, PT ;  /* 0x000000010000780c */ /* 0x000fc80003f06270 */
[----:B------:R-:W-:Y:S01]  /*3910*/  ISETP.LT.OR P4, PT, R10, 0x1, !P0 ;  /* 0x000000010a00780c */ /* 0x000fe20004781670 */
[-C--:B0-----:R-:W-:Y:S02]  /*3920*/  IMAD R8, R13, R20.reuse, RZ ;  /* 0x000000140d087224 */ /* 0x081fe400078e02ff */
[----:B------:R-:W-:-:S04]  /*3930*/  IMAD.WIDE.U32 R2, R12, R20, R14 ;  /* 0x000000140c027225 */ /* 0x000fc800078e000e */
[----:B------:R-:W-:Y:S01]  /*3940*/  IMAD R19, R12, R21, R8 ;  /* 0x000000150c137224 */ /* 0x000fe200078e0208 */
[----:B-1----:R-:W-:-:S04]  /*3950*/  IADD3 R2, P1, R2, R158, RZ ;  /* 0x0000009e02027210 */ /* 0x002fc80007f3e0ff */
[----:B------:R-:W-:Y:S01]  /*3960*/  IADD3.X R3, R159, R3, R19, P1, !PT ;  /* 0x000000039f037210 */ /* 0x000fe20000ffe413 */
[----:B------:R-:W-:Y:S08]  /*3970*/  @P4 BRA `(.L_x_40) ;  /* 0x0000000000044947 */ /* 0x000ff00003800000 */
[----:B------:R0:W5:Y:S02]  /*3980*/  LDG.E.U8 R156, desc[UR36][R2.64] ;  /* 0x00000024029c7981 */ /* 0x000164000c1e1100 */
.L_x_40:
[----:B------:R-:W-:Y:S05]  /*3990*/  BSYNC B1 ;  /* 0x0000000000017941 */ /* 0x000fea0003800000 */
.L_x_39:
[----:B-----5:R-:W-:Y:S01]  /*39a0*/  LOP3.LUT R11, R156, 0xffff, RZ, 0xc0, !PT ;  /* 0x0000ffff9c0b7812 */ /* 0x020fe200078ec0ff */
[C---:B------:R-:W-:Y:S01]  /*39b0*/  IMAD.SHL.U32 R8, R20.reuse, 0x8, RZ ;  /* 0x0000000814087824 */ /* 0x040fe200078e00ff */
[----:B------:R-:W-:Y:S01]  /*39c0*/  SHF.L.U64.HI R9, R20, 0x3, R21 ;  /* 0x0000000314097819 */ /* 0x000fe20000010215 */
[----:B------:R-:W-:Y:S01]  /*39d0*/  BSSY B1, `(.L_x_41) ;  /* 0x000000d000017945 */ /* 0x000fe20003800000 */
[----:B------:R-:W-:Y:S02]  /*39e0*/  PRMT R11, R11, 0x8880, RZ ;  /* 0x000088800b0b7816 */ /* 0x000fe400000000ff */
[----:B------:R-:W-:Y:S01]  /*39f0*/  ISETP.LT.OR P1, PT, R10, 0x2, !P0 ;  /* 0x000000020a00780c */ /* 0x000fe20004721670 */
[----:B------:R-:W-:-:S04]  /*3a00*/  IMAD.WIDE.U32 R8, R12, R20, R8 ;  /* 0x000000140c087225 */ /* 0x000fc800078e0008 */
[----:B------:R-:W-:Y:S01]  /*3a10*/  IMAD R12, R11, R144, RZ ;  /* 0x000000900b0c7224 */ /* 0x000fe200078e02ff */
[----:B------:R-:W-:Y:S01]  /*3a20*/  IADD3 R8, P2, P3, R14, R158, R8 ;  /* 0x0000009e0e087210 */ /* 0x000fe20007b5e008 */
[----:B------:R-:W-:Y:S02]  /*3a30*/  IMAD.IADD R13, R19, 0x1, R9 ;  /* 0x00000001130d7824 */ /* 0x000fe400078e0209 */
[----:B------:R-:W-:-:S05]  /*3a40*/  @!P4 IMAD R11, R136, R145, R12 ;  /* 0x00000091880bc224 */ /* 0x000fca00078e020c */
[----:B------:R1:W-:Y:S01]  /*3a50*/  @!P4 STG.E.U8 desc[UR36][R4.64], R11 ;  /* 0x0000000b0400c986 */ /* 0x0003e2000c101124 */
[----:B------:R-:W-:Y:S05]  /*3a60*/  @P1 BRA `(.L_x_42) ;  /* 0x00000000000c1947 */ /* 0x000fea0003800000 */
[----:B------:R-:W1:Y:S02]  /*3a70*/  LDG.E.U8 R156, desc[UR36][R2.64+0x1] ;  /* 0x00000124029c7981 */ /* 0x000e64000c1e1100 */
[----:B-1----:R-:W-:-:S05]  /*3a80*/  PRMT R11, R156, 0x8880, RZ ;  /* 0x000088809c0b7816 */ /* 0x002fca00000000ff */
[----:B------:R-:W-:-:S07]  /*3a90*/  IMAD R12, R11, R144, RZ ;  /* 0x000000900b0c7224 */ /* 0x000fce00078e02ff */
.L_x_42:
[----:B------:R-:W-:Y:S05]  /*3aa0*/  BSYNC B1 ;  /* 0x0000000000017941 */ /* 0x000fea0003800000 */
.L_x_41:
[----:B------:R-:W-:Y:S01]  /*3ab0*/  @!P1 IMAD R137, R137, R145, R12 ;  /* 0x0000009189899224 */ /* 0x000fe200078e020c */
[----:B------:R-:W-:Y:S01]  /*3ac0*/  ISETP.GE.AND P0, PT, R0, 0x9, PT ;  /* 0x000000090000780c */ /* 0x000fe20003f06270 */
[----:B------:R-:W-:Y:S01]  /*3ad0*/  BSSY B1, `(.L_x_43) ;  /* 0x000000d000017945 */ /* 0x000fe20003800000 */
[----:B------:R-:W-:Y:S02]  /*3ae0*/  IADD3.X R9, R15, R159, R13, P2, P3 ;  /* 0x0000009f0f097210 */ /* 0x000fe400017e640d */
[----:B------:R2:W-:Y:S01]  /*3af0*/  @!P1 STG.E.U8 desc[UR36][R4.64+0x1], R137 ;  /* 0x0000018904009986 */ /* 0x0005e2000c101124 */
[C---:B------:R-:W-:Y:S02]  /*3b00*/  ISETP.LT.OR P1, PT, R10.reuse, 0x1, !P0 ;  /* 0x000000010a00780c */ /* 0x040fe40004721670 */
[C---:B------:R-:W-:Y:S02]  /*3b10*/  ISETP.GE.AND P3, PT, R10.reuse, 0x9, PT ;  /* 0x000000090a00780c */ /* 0x040fe40003f66270 */
[----:B------:R-:W-:-:S02]  /*3b20*/  ISETP.GE.AND P2, PT, R10, 0xa, PT ;  /* 0x0000000a0a00780c */ /* 0x000fc40003f46270 */
[----:B------:R-:W-:Y:S02]  /*3b30*/  ISETP.LT.OR P0, PT, R10, 0x2, !P0 ;  /* 0x000000020a00780c */ /* 0x000fe40004701670 */
[C---:B------:R-:W-:Y:S02]  /*3b40*/  ISETP.LT.OR P5, PT, R0.reuse, 0x1, !P3 ;  /* 0x000000010000780c */ /* 0x040fe40005fa1670 */
[----:B------:R-:W-:-:S03]  /*3b50*/  ISETP.LT.OR P4, PT, R0, 0x1, !P2 ;  /* 0x000000010000780c */ /* 0x000fc60005781670 */
[----:B--2---:R-:W-:Y:S10]  /*3b60*/  @P1 BRA `(.L_x_44) ;  /* 0x00000000000c1947 */ /* 0x004ff40003800000 */
[----:B------:R-:W1:Y:S02]  /*3b70*/  LDG.E.U8 R156, desc[UR36][R8.64] ;  /* 0x00000024089c7981 */ /* 0x000e64000c1e1100 */
[----:B-1----:R-:W-:-:S05]  /*3b80*/  PRMT R11, R156, 0x8880, RZ ;  /* 0x000088809c0b7816 */ /* 0x002fca00000000ff */
[----:B------:R-:W-:-:S07]  /*3b90*/  IMAD R12, R11, R144, RZ ;  /* 0x000000900b0c7224 */ /* 0x000fce00078e02ff */
.L_x_44:
[----:B------:R-:W-:Y:S05]  /*3ba0*/  BSYNC B1 ;  /* 0x0000000000017941 */ /* 0x000fea0003800000 */
.L_x_43:
[----:B-1----:R-:W-:Y:S01]  /*3bb0*/  @!P1 IMAD R11, R138, R145, R12 ;  /* 0x000000918a0b9224 */ /* 0x002fe200078e020c */
[----:B------:R-:W-:Y:S04]  /*3bc0*/  BSSY B1, `(.L_x_45) ;  /* 0x0000006000017945 */ /* 0x000fe80003800000 */
[----:B------:R1:W-:Y:S01]  /*3bd0*/  @!P1 STG.E.U8 desc[UR36][R6.64], R11 ;  /* 0x0000000b06009986 */ /* 0x0003e2000c101124 */
[----:B------:R-:W-:Y:S05]  /*3be0*/  @P0 BRA `(.L_x_46) ;  /* 0x00000000000c0947 */ /* 0x000fea0003800000 */
[----:B------:R-:W1:Y:S02]  /*3bf0*/  LDG.E.U8 R156, desc[UR36][R8.64+0x1] ;  /* 0x00000124089c7981 */ /* 0x000e64000c1e1100 */
[----:B-1----:R-:W-:-:S05]  /*3c00*/  PRMT R11, R156, 0x8880, RZ ;  /* 0x000088809c0b7816 */ /* 0x002fca00000000ff */
[----:B------:R-:W-:-:S07]  /*3c10*/  IMAD R12, R11, R144, RZ ;  /* 0x000000900b0c7224 */ /* 0x000fce00078e02ff */
.L_x_46:
[----:B------:R-:W-:Y:S05]  /*3c20*/  BSYNC B1 ;  /* 0x0000000000017941 */ /* 0x000fea0003800000 */
.L_x_45:
[----:B------:R-:W-:Y:S01]  /*3c30*/  @!P0 IMAD R139, R139, R145, R12 ;  /* 0x000000918b8b8224 */ /* 0x000fe200078e020c */
[----:B------:R-:W-:Y:S04]  /*3c40*/  BSSY B1, `(.L_x_47) ;  /* 0x0000006000017945 */ /* 0x000fe80003800000 */
[----:B------:R2:W-:Y:S01]  /*3c50*/  @!P0 STG.E.U8 desc[UR36][R6.64+0x1], R139 ;  /* 0x0000018b06008986 */ /* 0x0005e2000c101124 */
[----:B------:R-:W-:Y:S05]  /*3c60*/  @P5 BRA `(.L_x_48) ;  /* 0x00000000000c5947 */ /* 0x000fea0003800000 */
[----:B------:R-:W1:Y:S02]  /*3c70*/  LDG.E.U8 R156, desc[UR36][R2.64+0x8] ;  /* 0x00000824029c7981 */ /* 0x000e64000c1e1100 */
[----:B-1----:R-:W-:-:S05]  /*3c80*/  PRMT R11, R156, 0x8880, RZ ;  /* 0x000088809c0b7816 */ /* 0x002fca00000000ff */
[----:B------:R-:W-:-:S07]  /*3c90*/  IMAD R12, R11, R144, RZ ;  /* 0x000000900b0c7224 */ /* 0x000fce00078e02ff */
.L_x_48:
[----:B------:R-:W-:Y:S05]  /*3ca0*/  BSYNC B1 ;  /* 0x0000000000017941 */ /* 0x000fea0003800000 */
.L_x_47:
[----:B-1----:R-:W-:Y:S01]  /*3cb0*/  @!P5 IMAD R11, R140, R145, R12 ;  /* 0x000000918c0bd224 */ /* 0x002fe200078e020c */
[----:B------:R-:W-:Y:S04]  /*3cc0*/  BSSY B1, `(.L_x_49) ;  /* 0x0000006000017945 */ /* 0x000fe80003800000 */
[----:B------:R1:W-:Y:S01]  /*3cd0*/  @!P5 STG.E.U8 desc[UR36][R4.64+0x8], R11 ;  /* 0x0000080b0400d986 */ /* 0x0003e2000c101124 */
[----:B------:R-:W-:Y:S05]  /*3ce0*/  @P4 BRA `(.L_x_50) ;  /* 0x00000000000c4947 */ /* 0x000fea0003800000 */
[----:B------:R-:W1:Y:S02]  /*3cf0*/  LDG.E.U8 R156, desc[UR36][R2.64+0x9] ;  /* 0x00000924029c7981 */ /* 0x000e64000c1e1100 */
[----:B-1----:R-:W-:-:S05]  /*3d00*/  PRMT R11, R156, 0x8880, RZ ;  /* 0x000088809c0b7816 */ /* 0x002fca00000000ff */
[----:B------:R-:W-:-:S07]  /*3d10*/  IMAD R12, R11, R144, RZ ;  /* 0x000000900b0c7224 */ /* 0x000fce00078e02ff */
.L_x_50:
[----:B------:R-:W-:Y:S05]  /*3d20*/  BSYNC B1 ;  /* 0x0000000000017941 */ /* 0x000fea0003800000 */
.L_x_49:
[----:B------:R-:W-:Y:S01]  /*3d30*/  ISETP.LT.OR P3, PT, R0, 0x9, !P3 ;  /* 0x000000090000780c */ /* 0x000fe20005f61670 */
[----:B------:R-:W-:Y:S01]  /*3d40*/  @!P4 IMAD R141, R141, R145, R12 ;  /* 0x000000918d8dc224 */ /* 0x000fe200078e020c */
[C---:B------:R-:W-:Y:S01]  /*3d50*/  ISETP.GE.AND P1, PT, R10.reuse, 0x11, PT ;  /* 0x000000110a00780c */ /* 0x040fe20003f26270 */
[----:B------:R-:W-:Y:S01]  /*3d60*/  BSSY B1, `(.L_x_51) ;  /* 0x000000a000017945 */ /* 0x000fe20003800000 */
[----:B------:R-:W-:Y:S02]  /*3d70*/  ISETP.GE.AND P0, PT, R10, 0x12, PT ;  /* 0x000000120a00780c */ /* 0x000fe40003f06270 */
[----:B------:R3:W-:Y:S01]  /*3d80*/  @!P4 STG.E.U8 desc[UR36][R4.64+0x9], R141 ;  /* 0x0000098d0400c986 */ /* 0x0007e2000c101124 */
[C---:B------:R-:W-:Y:S02]  /*3d90*/  ISETP.LT.OR P2, PT, R0.reuse, 0x9, !P2 ;  /* 0x000000090000780c */ /* 0x040fe40005741670 */
[C---:B------:R-:W-:Y:S02]  /*3da0*/  ISETP.LT.OR P5, PT, R0.reuse, 0x1, !P1 ;  /* 0x000000010000780c */ /* 0x040fe40004fa1670 */
[----:B------:R-:W-:-:S02]  /*3db0*/  ISETP.LT.OR P4, PT, R0, 0x1, !P0 ;  /* 0x000000010000780c */ /* 0x000fc40004781670 */
[----:B------:R-:W-:Y:S11]  /*3dc0*/  @P3 BRA `(.L_x_52) ;  /* 0x00000000000c3947 */ /* 0x000ff60003800000 */
[----:B------:R-:W1:Y:S02]  /*3dd0*/  LDG.E.U8 R156, desc[UR36][R8.64+0x8] ;  /* 0x00000824089c7981 */ /* 0x000e64000c1e1100 */
[----:B-1----:R-:W-:-:S05]  /*3de0*/  PRMT R11, R156, 0x8880, RZ ;  /* 0x000088809c0b7816 */ /* 0x002fca00000000ff */
[----:B------:R-:W-:-:S07]  /*3df0*/  IMAD R12, R11, R144, RZ ;  /* 0x000000900b0c7224 */ /* 0x000fce00078e02ff */
.L_x_52:
[----:B------:R-:W-:Y:S05]  /*3e00*/  BSYNC B1 ;  /* 0x0000000000017941 */ /* 0x000fea0003800000 */
.L_x_51:
[----:B-1----:R-:W-:Y:S01]  /*3e10*/  @!P3 IMAD R11, R142, R145, R12 ;  /* 0x000000918e0bb224 */ /* 0x002fe200078e020c */
[----:B------:R-:W-:Y:S04]  /*3e20*/  BSSY B1, `(.L_x_53) ;  /* 0x0000006000017945 */ /* 0x000fe80003800000 */
[----:B------:R1:W-:Y:S01]  /*3e30*/  @!P3 STG.E.U8 desc[UR36][R6.64+0x8], R11 ;  /* 0x0000080b0600b986 */ /* 0x0003e2000c101124 */
[----:B------:R-:W-:Y:S05]  /*3e40*/  @P2 BRA `(.L_x_54) ;  /* 0x00000000000c2947 */ /* 0x000fea0003800000 */
[----:B------:R-:W1:Y:S02]  /*3e50*/  LDG.E.U8 R156, desc[UR36][R8.64+0x9] ;  /* 0x00000924089c7981 */ /* 0x000e64000c1e1100 */
[----:B-1----:R-:W-:-:S05]  /*3e60*/  PRMT R11, R156, 0x8880, RZ ;  /* 0x000088809c0b7816 */ /* 0x002fca00000000ff */
[----:B------:R-:W-:-:S07]  /*3e70*/  IMAD R12, R11, R144, RZ ;  /* 0x000000900b0c7224 */ /* 0x000fce00078e02ff */
.L_x_54:
[----:B------:R-:W-:Y:S05]  /*3e80*/  BSYNC B1 ;  /* 0x0000000000017941 */ /* 0x000fea0003800000 */
.L_x_53:
[----:B------:R-:W-:Y:S01]  /*3e90*/  @!P2 IMAD R143, R143, R145, R12 ;  /* 0x000000918f8fa224 */ /* 0x000fe200078e020c */
[----:B------:R-:W-:Y:S04]  /*3ea0*/  BSSY B1, `(.L_x_55) ;  /* 0x0000006000017945 */ /* 0x000fe80003800000 */
[----:B------:R4:W-:Y:S01]  /*3eb0*/  @!P2 STG.E.U8 desc[UR36][R6.64+0x9], R143 ;  /* 0x0000098f0600a986 */ /* 0x0009e2000c101124 */
[----:B------:R-:W-:Y:S05]  /*3ec0*/  @P5 BRA `(.L_x_56) ;  /* 0x00000000000c5947 */ /* 0x000fea0003800000 */
[----:B------:R-:W1:Y:S02]  /*3ed0*/  LDG.E.U8 R156, desc[UR36][R2.64+0x10] ;  /* 0x00001024029c7981 */ /* 0x000e64000c1e1100 */
[----:B-1----:R-:W-:-:S05]  /*3ee0*/  PRMT R11, R156, 0x8880, RZ ;  /* 0x000088809c0b7816 */ /* 0x002fca00000000ff */
[----:B------:R-:W-:-:S07]  /*3ef0*/  IMAD R12, R11, R144, RZ ;  /* 0x000000900b0c7224 */ /* 0x000fce00078e02ff */
.L_x_56:
[----:B------:R-:W-:Y:S05]  /*3f00*/  BSYNC B1 ;  /* 0x0000000000017941 */ /* 0x000fea0003800000 */
.L_x_55:
[----:B-1----:R-:W-:Y:S01]  /*3f10*/  @!P5 IMAD R11, R128, R145, R12 ;  /* 0x00000091800bd224 */ /* 0x002fe200078e020c */
[----:B------:R-:W-:Y:S04]  /*3f20*/  BSSY B1, `(.L_x_57) ;  /* 0x0000006000017945 */ /* 0x000fe80003800000 */
[----:B------:R1:W-:Y:S01]  /*3f30*/  @!P5 STG.E.U8 desc[UR36][R4.64+0x10], R11 ;  /* 0x0000100b0400d986 */ /* 0x0003e2000c101124 */
[----:B------:R-:W-:Y:S05]  /*3f40*/  @P4 BRA `(.L_x_58) ;  /* 0x00000000000c4947 */ /* 0x000fea0003800000 */
[----:B------:R-:W1:Y:S02]  /*3f50*/  LDG.E.U8 R156, desc[UR36][R2.64+0x11] ;  /* 0x00001124029c7981 */ /* 0x000e64000c1e1100 */
[----:B-1----:R-:W-:-:S05]  /*3f60*/  PRMT R11, R156, 0x8880, RZ ;  /* 0x000088809c0b7816 */ /* 0x002fca00000000ff */
[----:B------:R-:W-:-:S07]  /*3f70*/  IMAD R12, R11, R144, RZ ;  /* 0x000000900b0c7224 */ /* 0x000fce00078e02ff */
.L_x_58:
[----:B------:R-:W-:Y:S05]  /*3f80*/  BSYNC B1 ;  /* 0x0000000000017941 */ /* 0x000fea0003800000 */
.L_x_57:
        /* <DEDUP_REMOVED lines=13> */
.L_x_60:
[----:B------:R-:W-:Y:S05]  /*4060*/  BSYNC B1 ;  /* 0x0000000000017941 */ /* 0x000fea0003800000 */
.L_x_59:
[----:B-1----:R-:W-:Y:S01]  /*4070*/  @!P1 IMAD R11, R130, R145, R12 ;  /* 0x00000091820b9224 */ /* 0x002fe200078e020c */
[----:B------:R-:W-:Y:S04]  /*4080*/  BSSY B1, `(.L_x_61) ;  /* 0x0000006000017945 */ /* 0x000fe80003800000 */
[----:B------:R1:W-:Y:S01]  /*4090*/  @!P1 STG.E.U8 desc[UR36][R6.64+0x10], R11 ;  /* 0x0000100b06009986 */ /* 0x0003e2000c101124 */
[----:B------:R-:W-:Y:S05]  /*40a0*/  @P0 BRA `(.L_x_62) ;  /* 0x00000000000c0947 */ /* 0x000fea0003800000 */
[----:B------:R-:W1:Y:S02]  /*40b0*/  LDG.E.U8 R156, desc[UR36][R8.64+0x11] ;  /* 0x00001124089c7981 */ /* 0x000e64000c1e1100 */
[----:B-1----:R-:W-:-:S05]  /*40c0*/  PRMT R11, R156, 0x8880, RZ ;  /* 0x000088809c0b7816 */ /* 0x002fca00000000ff */
[----:B------:R-:W-:-:S07]  /*40d0*/  IMAD R12, R11, R144, RZ ;  /* 0x000000900b0c7224 */ /* 0x000fce00078e02ff */
.L_x_62:
[----:B------:R-:W-:Y:S05]  /*40e0*/  BSYNC B1 ;  /* 0x0000000000017941 */ /* 0x000fea0003800000 */
.L_x_61:
[----:B------:R-:W-:Y:S01]  /*40f0*/  @!P0 IMAD R131, R131, R145, R12 ;  /* 0x0000009183838224 */ /* 0x000fe200078e020c */
[----:B------:R-:W-:Y:S04]  /*4100*/  BSSY B1, `(.L_x_63) ;  /* 0x0000006000017945 */ /* 0x000fe80003800000 */
[----:B------:R0:W-:Y:S01]  /*4110*/  @!P0 STG.E.U8 desc[UR36][R6.64+0x11], R131 ;  /* 0x0000118306008986 */ /* 0x0001e2000c101124 */
[----:B------:R-:W-:Y:S05]  /*4120*/  @P5 BRA `(.L_x_64) ;  /* 0x00000000000c5947 */ /* 0x000fea0003800000 */
[----:B------:R-:W1:Y:S02]  /*4130*/  LDG.E.U8 R156, desc[UR36][R2.64+0x18] ;  /* 0x00001824029c7981 */ /* 0x000e64000c1e1100 */
[----:B-1----:R-:W-:-:S05]  /*4140*/  PRMT R11, R156, 0x8880, RZ ;  /* 0x000088809c0b7816 */ /* 0x002fca00000000ff */
[----:B------:R-:W-:-:S07]  /*4150*/  IMAD R12, R11, R144, RZ ;  /* 0x000000900b0c7224 */ /* 0x000fce00078e02ff */
.L_x_64:
[----:B------:R-:W-:Y:S05]  /*4160*/  BSYNC B1 ;  /* 0x0000000000017941 */ /* 0x000fea0003800000 */
.L_x_63:
[----:B-1----:R-:W-:Y:S01]  /*4170*/  @!P5 IMAD R11, R132, R145, R12 ;  /* 0x00000091840bd224 */ /* 0x002fe200078e020c */
[----:B------:R-:W-:Y:S04]  /*4180*/  BSSY B1, `(.L_x_65) ;  /* 0x0000006000017945 */ /* 0x000fe80003800000 */
[----:B------:R1:W-:Y:S01]  /*4190*/  @!P5 STG.E.U8 desc[UR36][R4.64+0x18], R11 ;  /* 0x0000180b0400d986 */ /* 0x0003e2000c101124 */
[----:B------:R-:W-:Y:S05]  /*41a0*/  @P4 BRA `(.L_x_66) ;  /* 0x00000000000c4947 */ /* 0x000fea0003800000 */
[----:B------:R-:W1:Y:S02]  /*41b0*/  LDG.E.U8 R156, desc[UR36][R2.64+0x19] ;  /* 0x00001924029c7981 */ /* 0x000e64000c1e1100 */
[----:B-1----:R-:W-:-:S05]  /*41c0*/  PRMT R11, R156, 0x8880, RZ ;  /* 0x000088809c0b7816 */ /* 0x002fca00000000ff */
[----:B------:R-:W-:-:S07]  /*41d0*/  IMAD R12, R11, R144, RZ ;  /* 0x000000900b0c7224 */ /* 0x000fce00078e02ff */
.L_x_66:
[----:B------:R-:W-:Y:S05]  /*41e0*/  BSYNC B1 ;  /* 0x0000000000017941 */ /* 0x000fea0003800000 */
.L_x_65:
        /* <DEDUP_REMOVED lines=13> */
.L_x_68:
[----:B------:R-:W-:Y:S05]  /*42c0*/  BSYNC B1 ;  /* 0x0000000000017941 */ /* 0x000fea0003800000 */
.L_x_67:
[----:B-1----:R-:W-:Y:S01]  /*42d0*/  @!P3 IMAD R11, R134, R145, R12 ;  /* 0x00000091860bb224 */ /* 0x002fe200078e020c */
[----:B------:R-:W-:Y:S04]  /*42e0*/  BSSY B1, `(.L_x_69) ;  /* 0x0000006000017945 */ /* 0x000fe80003800000 */
[----:B------:R1:W-:Y:S01]  /*42f0*/  @!P3 STG.E.U8 desc[UR36][R6.64+0x18], R11 ;  /* 0x0000180b0600b986 */ /* 0x0003e2000c101124 */
[----:B------:R-:W-:Y:S05]  /*4300*/  @P2 BRA `(.L_x_70) ;  /* 0x00000000000c2947 */ /* 0x000fea0003800000 */
[----:B------:R-:W1:Y:S02]  /*4310*/  LDG.E.U8 R156, desc[UR36][R8.64+0x19] ;  /* 0x00001924089c7981 */ /* 0x000e64000c1e1100 */
[----:B-1----:R-:W-:-:S05]  /*4320*/  PRMT R11, R156, 0x8880, RZ ;  /* 0x000088809c0b7816 */ /* 0x002fca00000000ff */
[----:B------:R-:W-:-:S07]  /*4330*/  IMAD R12, R11, R144, RZ ;  /* 0x000000900b0c7224 */ /* 0x000fce00078e02ff */
.L_x_70:
[----:B------:R-:W-:Y:S05]  /*4340*/  BSYNC B1 ;  /* 0x0000000000017941 */ /* 0x000fea0003800000 */
.L_x_69:
[----:B------:R-:W-:Y:S01]  /*4350*/  @!P2 IMAD R135, R135, R145, R12 ;  /* 0x000000918787a224 */ /* 0x000fe200078e020c */
[----:B------:R-:W-:Y:S04]  /*4360*/  BSSY B1, `(.L_x_71) ;  /* 0x0000006000017945 */ /* 0x000fe80003800000 */
[----:B------:R0:W-:Y:S01]  /*4370*/  @!P2 STG.E.U8 desc[UR36][R6.64+0x19], R135 ;  /* 0x000019870600a986 */ /* 0x0001e2000c101124 */
[----:B------:R-:W-:Y:S05]  /*4380*/  @P5 BRA `(.L_x_72) ;  /* 0x00000000000c5947 */ /* 0x000fea0003800000 */
[----:B------:R-:W1:Y:S02]  /*4390*/  LDG.E.U8 R156, desc[UR36][R2.64+0x20] ;  /* 0x00002024029c7981 */ /* 0x000e64000c1e1100 */
[----:B-1----:R-:W-:-:S05]  /*43a0*/  PRMT R11, R156, 0x8880, RZ ;  /* 0x000088809c0b7816 */ /* 0x002fca00000000ff */
[----:B------:R-:W-:-:S07]  /*43b0*/  IMAD R12, R11, R144, RZ ;  /* 0x000000900b0c7224 */ /* 0x000fce00078e02ff */
.L_x_72:
[----:B------:R-:W-:Y:S05]  /*43c0*/  BSYNC B1 ;  /* 0x0000000000017941 */ /* 0x000fea0003800000 */
.L_x_71:
[----:B-1----:R-:W-:Y:S01]  /*43d0*/  @!P5 IMAD R11, R120, R145, R12 ;  /* 0x00000091780bd224 */ /* 0x002fe200078e020c */
[----:B------:R-:W-:Y:S04]  /*43e0*/  BSSY B1, `(.L_x_73) ;  /* 0x0000006000017945 */ /* 0x000fe80003800000 */
[----:B------:R1:W-:Y:S01]  /*43f0*/  @!P5 STG.E.U8 desc[UR36][R4.64+0x20], R11 ;  /* 0x0000200b0400d986 */ /* 0x0003e2000c101124 */
[----:B------:R-:W-:Y:S05]  /*4400*/  @P4 BRA `(.L_x_74) ;  /* 0x00000000000c4947 */ /* 0x000fea0003800000 */
[----:B------:R-:W1:Y:S02]  /*4410*/  LDG.E.U8 R156, desc[UR36][R2.64+0x21] ;  /* 0x00002124029c7981 */ /* 0x000e64000c1e1100 */
[----:B-1----:R-:W-:-:S05]  /*4420*/  PRMT R11, R156, 0x8880, RZ ;  /* 0x000088809c0b7816 */ /* 0x002fca00000000ff */
[----:B------:R-:W-:-:S07]  /*4430*/  IMAD R12, R11, R144, RZ ;  /* 0x000000900b0c7224 */ /* 0x000fce00078e02ff */
.L_x_74:
[----:B------:R-:W-:Y:S05]  /*4440*/  BSYNC B1 ;  /* 0x0000000000017941 */ /* 0x000fea0003800000 */
.L_x_73:
        /* <DEDUP_REMOVED lines=13> */
.L_x_76:
[----:B------:R-:W-:Y:S05]  /*4520*/  BSYNC B1 ;  /* 0x0000000000017941 */ /* 0x000fea0003800000 */
.L_x_75:
[----:B-1----:R-:W-:Y:S01]  /*4530*/  @!P1 IMAD R11, R122, R145, R12 ;  /* 0x000000917a0b9224 */ /* 0x002fe200078e020c */
[----:B------:R-:W-:Y:S04]  /*4540*/  BSSY B1, `(.L_x_77) ;  /* 0x0000006000017945 */ /* 0x000fe80003800000 */
[----:B------:R1:W-:Y:S01]  /*4550*/  @!P1 STG.E.U8 desc[UR36][R6.64+0x20], R11 ;  /* 0x0000200b06009986 */ /* 0x0003e2000c101124 */
[----:B------:R-:W-:Y:S05]  /*4560*/  @P0 BRA `(.L_x_78) ;  /* 0x00000000000c0947 */ /* 0x000fea0003800000 */
[----:B------:R-:W1:Y:S02]  /*4570*/  LDG.E.U8 R156, desc[UR36][R8.64+0x21] ;  /* 0x00002124089c7981 */ /* 0x000e64000c1e1100 */
[----:B-1----:R-:W-:-:S05]  /*4580*/  PRMT R11, R156, 0x8880, RZ ;  /* 0x000088809c0b7816 */ /* 0x002fca00000000ff */
[----:B------:R-:W-:-:S07]  /*4590*/  IMAD R12, R11, R144, RZ ;  /* 0x000000900b0c7224 */ /* 0x000fce00078e02ff */
.L_x_78:
[----:B------:R-:W-:Y:S05]  /*45a0*/  BSYNC B1 ;  /* 0x0000000000017941 */ /* 0x000fea0003800000 */
.L_x_77:
[----:B------:R-:W-:Y:S01]  /*45b0*/  @!P0 IMAD R123, R123, R145, R12 ;  /* 0x000000917b7b8224 */ /* 0x000fe200078e020c */
[----:B------:R-:W-:Y:S04]  /*45c0*/  BSSY B1, `(.L_x_79) ;  /* 0x0000006000017945 */ /* 0x000fe80003800000 */
[----:B------:R0:W-:Y:S01]  /*45d0*/  @!P0 STG.E.U8 desc[UR36][R6.64+0x21], R123 ;  /* 0x0000217b06008986 */ /* 0x0001e2000c101124 */
[----:B------:R-:W-:Y:S05]  /*45e0*/  @P5 BRA `(.L_x_80) ;  /* 0x00000000000c5947 */ /* 0x000fea0003800000 */
[----:B------:R-:W1:Y:S02]  /*45f0*/  LDG.E.U8 R156, desc[UR36][R2.64+0x28] ;  /* 0x00002824029c7981 */ /* 0x000e64000c1e1100 */
[----:B-1----:R-:W-:-:S05]  /*4600*/  PRMT R11, R156, 0x8880, RZ ;  /* 0x000088809c0b7816 */ /* 0x002fca00000000ff */
[----:B------:R-:W-:-:S07]  /*4610*/  IMAD R12, R11, R144, RZ ;  /* 0x000000900b0c7224 */ /* 0x000fce00078e02ff */
.L_x_80:
[----:B------:R-:W-:Y:S05]  /*4620*/  BSYNC B1 ;  /* 0x0000000000017941 */ /* 0x000fea0003800000 */
.L_x_79:
[----:B-1----:R-:W-:Y:S01]  /*4630*/  @!P5 IMAD R11, R124, R145, R12 ;  /* 0x000000917c0bd224 */ /* 0x002fe200078e020c */
[----:B------:R-:W-:Y:S04]  /*4640*/  BSSY B1, `(.L_x_81) ;  /* 0x0000006000017945 */ /* 0x000fe80003800000 */
[----:B------:R1:W-:Y:S01]  /*4650*/  @!P5 STG.E.U8 desc[UR36][R4.64+0x28], R11 ;  /* 0x0000280b0400d986 */ /* 0x0003e2000c101124 */
[----:B------:R-:W-:Y:S05]  /*4660*/  @P4 BRA `(.L_x_82) ;  /* 0x00000000000c4947 */ /* 0x000fea0003800000 */
[----:B------:R-:W1:Y:S02]  /*4670*/  LDG.E.U8 R156, desc[UR36][R2.64+0x29] ;  /* 0x00002924029c7981 */ /* 0x000e64000c1e1100 */
[----:B-1----:R-:W-:-:S05]  /*4680*/  PRMT R11, R156, 0x8880, RZ ;  /* 0x000088809c0b7816 */ /* 0x002fca00000000ff */
[----:B------:R-:W-:-:S07]  /*4690*/  IMAD R12, R11, R144, RZ ;  /* 0x000000900b0c7224 */ /* 0x000fce00078e02ff */
.L_x_82:
[----:B------:R-:W-:Y:S05]  /*46a0*/  BSYNC B1 ;  /* 0x0000000000017941 */ /* 0x000fea0003800000 */
.L_x_81:
        /* <DEDUP_REMOVED lines=13> */
.L_x_84:
[----:B------:R-:W-:Y:S05]  /*4780*/  BSYNC B1 ;  /* 0x0000000000017941 */ /* 0x000fea0003800000 */
.L_x_83:
[----:B-1----:R-:W-:Y:S01]  /*4790*/  @!P3 IMAD R11, R126, R145, R12 ;  /* 0x000000917e0bb224 */ /* 0x002fe200078e020c */
[----:B------:R-:W-:Y:S04]  /*47a0*/  BSSY B1, `(.L_x_85) ;  /* 0x0000006000017945 */ /* 0x000fe80003800000 */
[----:B------:R1:W-:Y:S01]  /*47b0*/  @!P3 STG.E.U8 desc[UR36][R6.64+0x28], R11 ;  /* 0x0000280b0600b986 */ /* 0x0003e2000c101124 */
[----:B------:R-:W-:Y:S05]  /*47c0*/  @P2 BRA `(.L_x_86) ;  /* 0x00000000000c2947 */ /* 0x000fea0003800000 */
[----:B------:R-:W1:Y:S02]  /*47d0*/  LDG.E.U8 R156, desc[UR36][R8.64+0x29] ;  /* 0x00002924089c7981 */ /* 0x000e64000c1e1100 */
[----:B-1----:R-:W-:-:S05]  /*47e0*/  PRMT R11, R156, 0x8880, RZ ;  /* 0x000088809c0b7816 */ /* 0x002fca00000000ff */
[----:B------:R-:W-:-:S07]  /*47f0*/  IMAD R12, R11, R144, RZ ;  /* 0x000000900b0c7224 */ /* 0x000fce00078e02ff */
.L_x_86:
[----:B------:R-:W-:Y:S05]  /*4800*/  BSYNC B1 ;  /* 0x0000000000017941 */ /* 0x000fea0003800000 */
.L_x_85:
[----:B------:R-:W-:Y:S01]  /*4810*/  @!P2 IMAD R127, R127, R145, R12 ;  /* 0x000000917f7fa224 */ /* 0x000fe200078e020c */
[----:B------:R-:W-:Y:S04]  /*4820*/  BSSY B1, `(.L_x_87) ;  /* 0x0000006000017945 */ /* 0x000fe80003800000 */
[----:B------:R0:W-:Y:S01]  /*4830*/  @!P2 STG.E.U8 desc[UR36][R6.64+0x29], R127 ;  /* 0x0000297f0600a986 */ /* 0x0001e2000c101124 */
[----:B------:R-:W-:Y:S05]  /*4840*/  @P5 BRA `(.L_x_88) ;  /* 0x00000000000c5947 */ /* 0x000fea0003800000 */
[----:B------:R-:W1:Y:S02]  /*4850*/  LDG.E.U8 R156, desc[UR36][R2.64+0x30] ;  /* 0x00003024029c7981 */ /* 0x000e64000c1e1100 */
[----:B-1----:R-:W-:-:S05]  /*4860*/  PRMT R11, R156, 0x8880, RZ ;  /* 0x000088809c0b7816 */ /* 0x002fca00000000ff */
[----:B------:R-:W-:-:S07]  /*4870*/  IMAD R12, R11, R144, RZ ;  /* 0x000000900b0c7224 */ /* 0x000fce00078e02ff */
.L_x_88:
[----:B------:R-:W-:Y:S05]  /*4880*/  BSYNC B1 ;  /* 0x0000000000017941 */ /* 0x000fea0003800000 */
.L_x_87:
[----:B-1----:R-:W-:Y:S01]  /*4890*/  @!P5 IMAD R11, R112, R145, R12 ;  /* 0x00000091700bd224 */ /* 0x002fe200078e020c */
[----:B------:R-:W-:Y:S04]  /*48a0*/  BSSY B1, `(.L_x_89) ;  /* 0x0000006000017945 */ /* 0x000fe80003800000 */
[----:B------:R1:W-:Y:S01]  /*48b0*/  @!P5 STG.E.U8 desc[UR36][R4.64+0x30], R11 ;  /* 0x0000300b0400d986 */ /* 0x0003e2000c101124 */
[----:B------:R-:W-:Y:S05]  /*48c0*/  @P4 BRA `(.L_x_90) ;  /* 0x00000000000c4947 */ /* 0x000fea0003800000 */
[----:B------:R-:W1:Y:S02]  /*48d0*/  LDG.E.U8 R156, desc[UR36][R2.64+0x31] ;  /* 0x00003124029c7981 */ /* 0x000e64000c1e1100 */
[----:B-1----:R-:W-:-:S05]  /*48e0*/  PRMT R11, R156, 0x8880, RZ ;  /* 0x000088809c0b7816 */ /* 0x002fca00000000ff */
[----:B------:R-:W-:-:S07]  /*48f0*/  IMAD R12, R11, R144, RZ ;  /* 0x000000900b0c7224 */ /* 0x000fce00078e02ff */
.L_x_90:
[----:B------:R-:W-:Y:S05]  /*4900*/  BSYNC B1 ;  /* 0x0000000000017941 */ /* 0x000fea0003800000 */
.L_x_89:
        /* <DEDUP_REMOVED lines=13> */
.L_x_92:
[----:B------:R-:W-:Y:S05]  /*49e0*/  BSYNC B1 ;  /* 0x0000000000017941 */ /* 0x000fea0003800000 */
.L_x_91:
[----:B-1----:R-:W-:Y:S01]  /*49f0*/  @!P1 IMAD R11, R114, R145, R12 ;  /* 0x00000091720b9224 */ /* 0x002fe200078e020c */
[----:B------:R-:W-:Y:S04]  /*4a00*/  BSSY B1, `(.L_x_93) ;  /* 0x0000006000017945 */ /* 0x000fe80003800000 */
[----:B------:R1:W-:Y:S01]  /*4a10*/  @!P1 STG.E.U8 desc[UR36][R6.64+0x30], R11 ;  /* 0x0000300b06009986 */ /* 0x0003e2000c101124 */
[----:B------:R-:W-:Y:S05]  /*4a20*/  @P0 BRA `(.L_x_94) ;  /* 0x00000000000c0947 */ /* 0x000fea0003800000 */
[----:B------:R-:W1:Y:S02]  /*4a30*/  LDG.E.U8 R156, desc[UR36][R8.64+0x31] ;  /* 0x00003124089c7981 */ /* 0x000e64000c1e1100 */
[----:B-1----:R-:W-:-:S05]  /*4a40*/  PRMT R11, R156, 0x8880, RZ ;  /* 0x000088809c0b7816 */ /* 0x002fca00000000ff */
[----:B------:R-:W-:-:S07]  /*4a50*/  IMAD R12, R11, R144, RZ ;  /* 0x000000900b0c7224 */ /* 0x000fce00078e02ff */
.L_x_94:
[----:B------:R-:W-:Y:S05]  /*4a60*/  BSYNC B1 ;  /* 0x0000000000017941 */ /* 0x000fea0003800000 */
.L_x_93:
[----:B------:R-:W-:Y:S01]  /*4a70*/  @!P0 IMAD R115, R115, R145, R12 ;  /* 0x0000009173738224 */ /* 0x000fe200078e020c */
[----:B------:R-:W-:Y:S04]  /*4a80*/  BSSY B1, `(.L_x_95) ;  /* 0x0000006000017945 */ /* 0x000fe80003800000 */
[----:B------:R0:W-:Y:S01]  /*4a90*/  @!P0 STG.E.U8 desc[UR36][R6.64+0x31], R115 ;  /* 0x0000317306008986 */ /* 0x0001e2000c101124 */
[----:B------:R-:W-:Y:S05]  /*4aa0*/  @P5 BRA `(.L_x_96) ;  /* 0x00000000000c5947 */ /* 0x000fea0003800000 */
[----:B------:R-:W1:Y:S02]  /*4ab0*/  LDG.E.U8 R156, desc[UR36][R2.64+0x38] ;  /* 0x00003824029c7981 */ /* 0x000e64000c1e1100 */
[----:B-1----:R-:W-:-:S05]  /*4ac0*/  PRMT R11, R156, 0x8880, RZ ;  /* 0x000088809c0b7816 */ /* 0x002fca00000000ff */
[----:B------:R-:W-:-:S07]  /*4ad0*/  IMAD R12, R11, R144, RZ ;  /* 0x000000900b0c7224 */ /* 0x000fce00078e02ff */
.L_x_96:
[----:B------:R-:W-:Y:S05]  /*4ae0*/  BSYNC B1 ;  /* 0x0000000000017941 */ /* 0x000fea0003800000 */
.L_x_95:
[----:B-1----:R-:W-:Y:S01]  /*4af0*/  @!P5 IMAD R11, R116, R145, R12 ;  /* 0x00000091740bd224 */ /* 0x002fe200078e020c */
[----:B------:R-:W-:Y:S04]  /*4b00*/  BSSY B1, `(.L_x_97) ;  /* 0x0000006000017945 */ /* 0x000fe80003800000 */
[----:B------:R1:W-:Y:S01]  /*4b10*/  @!P5 STG.E.U8 desc[UR36][R4.64+0x38], R11 ;  /* 0x0000380b0400d986 */ /* 0x0003e2000c101124 */
[----:B------:R-:W-:Y:S05]  /*4b20*/  @P4 BRA `(.L_x_98) ;  /* 0x00000000000c4947 */ /* 0x000fea0003800000 */
[----:B------:R-:W1:Y:S02]  /*4b30*/  LDG.E.U8 R156, desc[UR36][R2.64+0x39] ;  /* 0x00003924029c7981 */ /* 0x000e64000c1e1100 */
[----:B-1----:R-:W-:-:S05]  /*4b40*/  PRMT R11, R156, 0x8880, RZ ;  /* 0x000088809c0b7816 */ /* 0x002fca00000000ff */
[----:B------:R-:W-:-:S07]  /*4b50*/  IMAD R12, R11, R144, RZ ;  /* 0x000000900b0c7224 */ /* 0x000fce00078e02ff */
.L_x_98:
[----:B------:R-:W-:Y:S05]  /*4b60*/  BSYNC B1 ;  /* 0x0000000000017941 */ /* 0x000fea0003800000 */
.L_x_97:
        /* <DEDUP_REMOVED lines=13> */
.L_x_100:
[----:B------:R-:W-:Y:S05]  /*4c40*/  BSYNC B1 ;  /* 0x0000000000017941 */ /* 0x000fea0003800000 */
.L_x_99:
[----:B-1----:R-:W-:Y:S01]  /*4c50*/  @!P3 IMAD R11, R118, R145, R12 ;  /* 0x00000091760bb224 */ /* 0x002fe200078e020c */
[----:B------:R-:W-:Y:S04]  /*4c60*/  BSSY B1, `(.L_x_101) ;  /* 0x0000006000017945 */ /* 0x000fe80003800000 */
[----:B------:R1:W-:Y:S01]  /*4c70*/  @!P3 STG.E.U8 desc[UR36][R6.64+0x38], R11 ;  /* 0x0000380b0600b986 */ /* 0x0003e2000c101124 */
[----:B------:R-:W-:Y:S05]  /*4c80*/  @P2 BRA `(.L_x_102) ;  /* 0x00000000000c2947 */ /* 0x000fea0003800000 */
[----:B------:R-:W1:Y:S02]  /*4c90*/  LDG.E.U8 R156, desc[UR36][R8.64+0x39] ;  /* 0x00003924089c7981 */ /* 0x000e64000c1e1100 */
[----:B-1----:R-:W-:-:S05]  /*4ca0*/  PRMT R11, R156, 0x8880, RZ ;  /* 0x000088809c0b7816 */ /* 0x002fca00000000ff */
[----:B------:R-:W-:-:S07]  /*4cb0*/  IMAD R12, R11, R144, RZ ;  /* 0x000000900b0c7224 */ /* 0x000fce00078e02ff */
.L_x_102:
[----:B------:R-:W-:Y:S05]  /*4cc0*/  BSYNC B1 ;  /* 0x0000000000017941 */ /* 0x000fea0003800000 */
.L_x_101:
[----:B------:R-:W-:Y:S01]  /*4cd0*/  @!P2 IMAD R119, R119, R145, R12 ;  /* 0x000000917777a224 */ /* 0x000fe200078e020c */
[----:B------:R-:W-:Y:S04]  /*4ce0*/  BSSY B1, `(.L_x_103) ;  /* 0x0000006000017945 */ /* 0x000fe80003800000 */
[----:B------:R0:W-:Y:S01]  /*4cf0*/  @!P2 STG.E.U8 desc[UR36][R6.64+0x39], R119 ;  /* 0x000039770600a986 */ /* 0x0001e2000c101124 */
[----:B------:R-:W-:Y:S05]  /*4d00*/  @P5 BRA `(.L_x_104) ;  /* 0x00000000000c5947 */ /* 0x000fea0003800000 */
[----:B------:R-:W1:Y:S02]  /*4d10*/  LDG.E.U8 R156, desc[UR36][R2.64+0x40] ;  /* 0x00004024029c7981 */ /* 0x000e64000c1e1100 */
[----:B-1----:R-:W-:-:S05]  /*4d20*/  PRMT R11, R156, 0x8880, RZ ;  /* 0x000088809c0b7816 */ /* 0x002fca00000000ff */
[----:B------:R-:W-:-:S07]  /*4d30*/  IMAD R12, R11, R144, RZ ;  /* 0x000000900b0c7224 */ /* 0x000fce00078e02ff */
.L_x_104:
[----:B------:R-:W-:Y:S05]  /*4d40*/  BSYNC B1 ;  /* 0x0000000000017941 */ /* 0x000fea0003800000 */
.L_x_103:
[----:B-1----:R-:W-:Y:S01]  /*4d50*/  @!P5 IMAD R11, R104, R145, R12 ;  /* 0x00000091680bd224 */ /* 0x002fe200078e020c */
[----:B------:R-:W-:Y:S04]  /*4d60*/  BSSY B1, `(.L_x_105) ;  /* 0x0000006000017945 */ /* 0x000fe80003800000 */
[----:B------:R1:W-:Y:S01]  /*4d70*/  @!P5 STG.E.U8 desc[UR36][R4.64+0x40], R11 ;  /* 0x0000400b0400d986 */ /* 0x0003e2000c101124 */
[----:B------:R-:W-:Y:S05]  /*4d80*/  @P4 BRA `(.L_x_106) ;  /* 0x00000000000c4947 */ /* 0x000fea0003800000 */
[----:B------:R-:W1:Y:S02]  /*4d90*/  LDG.E.U8 R156, desc[UR36][R2.64+0x41] ;  /* 0x00004124029c7981 */ /* 0x000e64000c1e1100 */
[----:B-1----:R-:W-:-:S05]  /*4da0*/  PRMT R11, R156, 0x8880, RZ ;  /* 0x000088809c0b7816 */ /* 0x002fca00000000ff */
[----:B------:R-:W-:-:S07]  /*4db0*/  IMAD R12, R11, R144, RZ ;  /* 0x000000900b0c7224 */ /* 0x000fce00078e02ff */
.L_x_106:
[----:B------:R-:W-:Y:S05]  /*4dc0*/  BSYNC B1 ;  /* 0x0000000000017941 */ /* 0x000fea0003800000 */
.L_x_105:
        /* <DEDUP_REMOVED lines=13> */
.L_x_108:
[----:B------:R-:W-:Y:S05]  /*4ea0*/  BSYNC B1 ;  /* 0x0000000000017941 */ /* 0x000fea0003800000 */
.L_x_107:
[----:B-1----:R-:W-:Y:S01]  /*4eb0*/  @!P1 IMAD R11, R106, R145, R12 ;  /* 0x000000916a0b9224 */ /* 0x002fe200078e020c */
[----:B------:R-:W-:Y:S04]  /*4ec0*/  BSSY B1, `(.L_x_109) ;  /* 0x0000006000017945 */ /* 0x000fe80003800000 */
[----:B------:R1:W-:Y:S01]  /*4ed0*/  @!P1 STG.E.U8 desc[UR36][R6.64+0x40], R11 ;  /* 0x0000400b06009986 */ /* 0x0003e2000c101124 */
[----:B------:R-:W-:Y:S05]  /*4ee0*/  @P0 BRA `(.L_x_110) ;  /* 0x00000000000c0947 */ /* 0x000fea0003800000 */
[----:B------:R-:W1:Y:S02]  /*4ef0*/  LDG.E.U8 R156, desc[UR36][R8.64+0x41] ;  /* 0x00004124089c7981 */ /* 0x000e64000c1e1100 */
[----:B-1----:R-:W-:-:S05]  /*4f00*/  PRMT R11, R156, 0x8880, RZ ;  /* 0x000088809c0b7816 */ /* 0x002fca00000000ff */
[----:B------:R-:W-:-:S07]  /*4f10*/  IMAD R12, R11, R144, RZ ;  /* 0x000000900b0c7224 */ /* 0x000fce00078e02ff */
.L_x_110:
[----:B------:R-:W-:Y:S05]  /*4f20*/  BSYNC B1 ;  /* 0x0000000000017941 */ /* 0x000fea0003800000 */
.L_x_109:
[----:B------:R-:W-:Y:S01]  /*4f30*/  @!P0 IMAD R107, R107, R145, R12 ;  /* 0x000000916b6b8224 */ /* 0x000fe200078e020c */
[----:B------:R-:W-:Y:S04]  /*4f40*/  BSSY B1, `(.L_x_111) ;  /* 0x0000006000017945 */ /* 0x000fe80003800000 */
[----:B------:R0:W-:Y:S01]  /*4f50*/  @!P0 STG.E.U8 desc[UR36][R6.64+0x41], R107 ;  /* 0x0000416b06008986 */ /* 0x0001e2000c101124 */
[----:B------:R-:W-:Y:S05]  /*4f60*/  @P5 BRA `(.L_x_112) ;  /* 0x00000000000c5947 */ /* 0x000fea0003800000 */
[----:B------:R-:W1:Y:S02]  /*4f70*/  LDG.E.U8 R156, desc[UR36][R2.64+0x48] ;  /* 0x00004824029c7981 */ /* 0x000e64000c1e1100 */
[----:B-1----:R-:W-:-:S05]  /*4f80*/  PRMT R11, R156, 0x8880, RZ ;  /* 0x000088809c0b7816 */ /* 0x002fca00000000ff */
[----:B------:R-:W-:-:S07]  /*4f90*/  IMAD R12, R11, R144, RZ ;  /* 0x000000900b0c7224 */ /* 0x000fce00078e02ff */
.L_x_112:
[----:B------:R-:W-:Y:S05]  /*4fa0*/  BSYNC B1 ;  /* 0x0000000000017941 */ /* 0x000fea0003800000 */
.L_x_111:
[----:B-1----:R-:W-:Y:S01]  /*4fb0*/  @!P5 IMAD R11, R108, R145, R12 ;  /* 0x000000916c0bd224 */ /* 0x002fe200078e020c */
[----:B------:R-:W-:Y:S04]  /*4fc0*/  BSSY B1, `(.L_x_113) ;  /* 0x0000006000017945 */ /* 0x000fe80003800000 */
[----:B------:R1:W-:Y:S01]  /*4fd0*/  @!P5 STG.E.U8 desc[UR36][R4.64+0x48], R11 ;  /* 0x0000480b0400d986 */ /* 0x0003e2000c101124 */
[----:B------:R-:W-:Y:S05]  /*4fe0*/  @P4 BRA `(.L_x_114) ;  /* 0x00000000000c4947 */ /* 0x000fea0003800000 */
[----:B------:R-:W1:Y:S02]  /*4ff0*/  LDG.E.U8 R156, desc[UR36][R2.64+0x49] ;  /* 0x00004924029c7981 */ /* 0x000e64000c1e1100 */
[----:B-1----:R-:W-:-:S05]  /*5000*/  PRMT R11, R156, 0x8880, RZ ;  /* 0x000088809c0b7816 */ /* 0x002fca00000000ff */
[----:B------:R-:W-:-:S07]  /*5010*/  IMAD R12, R11, R144, RZ ;  /* 0x000000900b0c7224 */ /* 0x000fce00078e02ff */
.L_x_114:
[----:B------:R-:W-:Y:S05]  /*5020*/  BSYNC B1 ;  /* 0x0000000000017941 */ /* 0x000fea0003800000 */
.L_x_113:
        /* <DEDUP_REMOVED lines=13> */
.L_x_116:
[----:B------:R-:W-:Y:S05]  /*5100*/  BSYNC B1 ;  /* 0x0000000000017941 */ /* 0x000fea0003800000 */
.L_x_115:
[----:B-1----:R-:W-:Y:S01]  /*5110*/  @!P3 IMAD R11, R110, R145, R12 ;  /* 0x000000916e0bb224 */ /* 0x002fe200078e020c */
[----:B------:R-:W-:Y:S04]  /*5120*/  BSSY B1, `(.L_x_117) ;  /* 0x0000006000017945 */ /* 0x000fe80003800000 */
[----:B------:R1:W-:Y:S01]  /*5130*/  @!P3 STG.E.U8 desc[UR36][R6.64+0x48], R11 ;  /* 0x0000480b0600b986 */ /* 0x0003e2000c101124 */
[----:B------:R-:W-:Y:S05]  /*5140*/  @P2 BRA `(.L_x_118) ;  /* 0x00000000000c2947 */ /* 0x000fea0003800000 */
[----:B------:R-:W1:Y:S02]  /*5150*/  LDG.E.U8 R156, desc[UR36][R8.64+0x49] ;  /* 0x00004924089c7981 */ /* 0x000e64000c1e1100 */
[----:B-1----:R-:W-:-:S05]  /*5160*/  PRMT R11, R156, 0x8880, RZ ;  /* 0x000088809c0b7816 */ /* 0x002fca00000000ff */
[----:B------:R-:W-:-:S07]  /*5170*/  IMAD R12, R11, R144, RZ ;  /* 0x000000900b0c7224 */ /* 0x000fce00078e02ff */
.L_x_118:
[----:B------:R-:W-:Y:S05]  /*5180*/  BSYNC B1 ;  /* 0x0000000000017941 */ /* 0x000fea0003800000 */
.L_x_117:
[----:B------:R-:W-:Y:S01]  /*5190*/  @!P2 IMAD R111, R111, R145, R12 ;  /* 0x000000916f6fa224 */ /* 0x000fe200078e020c */
[----:B------:R-:W-:Y:S04]  /*51a0*/  BSSY B1, `(.L_x_119) ;  /* 0x0000006000017945 */ /* 0x000fe80003800000 */
[----:B------:R0:W-:Y:S01]  /*51b0*/  @!P2 STG.E.U8 desc[UR36][R6.64+0x49], R111 ;  /* 0x0000496f0600a986 */ /* 0x0001e2000c101124 */
[----:B------:R-:W-:Y:S05]  /*51c0*/  @P5 BRA `(.L_x_120) ;  /* 0x00000000000c5947 */ /* 0x000fea0003800000 */
[----:B------:R-:W1:Y:S02]  /*51d0*/  LDG.E.U8 R156, desc[UR36][R2.64+0x50] ;  /* 0x00005024029c7981 */ /* 0x000e64000c1e1100 */
[----:B-1----:R-:W-:-:S05]  /*51e0*/  PRMT R11, R156, 0x8880, RZ ;  /* 0x000088809c0b7816 */ /* 0x002fca00000000ff */
[----:B------:R-:W-:-:S07]  /*51f0*/  IMAD R12, R11, R144, RZ ;  /* 0x000000900b0c7224 */ /* 0x000fce00078e02ff */
.L_x_120:
[----:B------:R-:W-:Y:S05]  /*5200*/  BSYNC B1 ;  /* 0x0000000000017941 */ /* 0x000fea0003800000 */
.L_x_119:
[----:B-1----:R-:W-:Y:S01]  /*5210*/  @!P5 IMAD R11, R96, R145, R12 ;  /* 0x00000091600bd224 */ /* 0x002fe200078e020c */
[----:B------:R-:W-:Y:S04]  /*5220*/  BSSY B1, `(.L_x_121) ;  /* 0x0000006000017945 */ /* 0x000fe80003800000 */
[----:B------:R1:W-:Y:S01]  /*5230*/  @!P5 STG.E.U8 desc[UR36][R4.64+0x50], R11 ;  /* 0x0000500b0400d986 */ /* 0x0003e2000c101124 */
[----:B------:R-:W-:Y:S05]  /*5240*/  @P4 BRA `(.L_x_122) ;  /* 0x00000000000c4947 */ /* 0x000fea0003800000 */
[----:B------:R-:W1:Y:S02]  /*5250*/  LDG.E.U8 R156, desc[UR36][R2.64+0x51] ;  /* 0x00005124029c7981 */ /* 0x000e64000c1e1100 */
[----:B-1----:R-:W-:-:S05]  /*5260*/  PRMT R11, R156, 0x8880, RZ ;  /* 0x000088809c0b7816 */ /* 0x002fca00000000ff */
[----:B------:R-:W-:-:S07]  /*5270*/  IMAD R12, R11, R144, RZ ;  /* 0x000000900b0c7224 */ /* 0x000fce00078e02ff */
.L_x_122:
[----:B------:R-:W-:Y:S05]  /*5280*/  BSYNC B1 ;  /* 0x0000000000017941 */ /* 0x000fea0003800000 */
.L_x_121:
        /* <DEDUP_REMOVED lines=13> */
.L_x_124:
[----:B------:R-:W-:Y:S05]  /*5360*/  BSYNC B1 ;  /* 0x0000000000017941 */ /* 0x000fea0003800000 */
.L_x_123:
[----:B-1----:R-:W-:Y:S01]  /*5370*/  @!P1 IMAD R11, R98, R145, R12 ;  /* 0x00000091620b9224 */ /* 0x002fe200078e020c */
[----:B------:R-:W-:Y:S04]  /*5380*/  BSSY B1, `(.L_x_125) ;  /* 0x0000006000017945 */ /* 0x000fe80003800000 */
[----:B------:R1:W-:Y:S01]  /*5390*/  @!P1 STG.E.U8 desc[UR36][R6.64+0x50], R11 ;  /* 0x0000500b06009986 */ /* 0x0003e2000c101124 */
[----:B------:R-:W-:Y:S05]  /*53a0*/  @P0 BRA `(.L_x_126) ;  /* 0x00000000000c0947 */ /* 0x000fea0003800000 */
[----:B------:R-:W1:Y:S02]  /*53b0*/  LDG.E.U8 R156, desc[UR36][R8.64+0x51] ;  /* 0x00005124089c7981 */ /* 0x000e64000c1e1100 */
[----:B-1----:R-:W-:-:S05]  /*53c0*/  PRMT R11, R156, 0x8880, RZ ;  /* 0x000088809c0b7816 */ /* 0x002fca00000000ff */
[----:B------:R-:W-:-:S07]  /*53d0*/  IMAD R12, R11, R144, RZ ;  /* 0x000000900b0c7224 */ /* 0x000fce00078e02ff */
.L_x_126:
[----:B------:R-:W-:Y:S05]  /*53e0*/  BSYNC B1 ;  /* 0x0000000000017941 */ /* 0x000fea0003800000 */
.L_x_125:
[----:B------:R-:W-:Y:S01]  /*53f0*/  @!P0 IMAD R99, R99, R145, R12 ;  /* 0x0000009163638224 */ /* 0x000fe200078e020c */
[----:B------:R-:W-:Y:S04]  /*5400*/  BSSY B1, `(.L_x_127) ;  /* 0x0000006000017945 */ /* 0x000fe80003800000 */
[----:B------:R0:W-:Y:S01]  /*5410*/  @!P0 STG.E.U8 desc[UR36][R6.64+0x51], R99 ;  /* 0x0000516306008986 */ /* 0x0001e2000c101124 */
[----:B------:R-:W-:Y:S05]  /*5420*/  @P5 BRA `(.L_x_128) ;  /* 0x00000000000c5947 */ /* 0x000fea0003800000 */
[----:B------:R-:W1:Y:S02]  /*5430*/  LDG.E.U8 R156, desc[UR36][R2.64+0x58] ;  /* 0x00005824029c7981 */ /* 0x000e64000c1e1100 */
[----:B-1----:R-:W-:-:S05]  /*5440*/  PRMT R11, R156, 0x8880, RZ ;  /* 0x000088809c0b7816 */ /* 0x002fca00000000ff */
[----:B------:R-:W-:-:S07]  /*5450*/  IMAD R12, R11, R144, RZ ;  /* 0x000000900b0c7224 */ /* 0x000fce00078e02ff */
.L_x_128:
[----:B------:R-:W-:Y:S05]  /*5460*/  BSYNC B1 ;  /* 0x0000000000017941 */ /* 0x000fea0003800000 */
.L_x_127:
[----:B-1----:R-:W-:Y:S01]  /*5470*/  @!P5 IMAD R11, R100, R145, R12 ;  /* 0x00000091640bd224 */ /* 0x002fe200078e020c */
[----:B------:R-:W-:Y:S04]  /*5480*/  BSSY B1, `(.L_x_129) ;  /* 0x0000006000017945 */ /* 0x000fe80003800000 */
[----:B------:R1:W-:Y:S01]  /*5490*/  @!P5 STG.E.U8 desc[UR36][R4.64+0x58], R11 ;  /* 0x0000580b0400d986 */ /* 0x0003e2000c101124 */
[----:B------:R-:W-:Y:S05]  /*54a0*/  @P4 BRA `(.L_x_130) ;  /* 0x00000000000c4947 */ /* 0x000fea0003800000 */
[----:B------:R-:W1:Y:S02]  /*54b0*/  LDG.E.U8 R156, desc[UR36][R2.64+0x59] ;  /* 0x00005924029c7981 */ /* 0x000e64000c1e1100 */
[----:B-1----:R-:W-:-:S05]  /*54c0*/  PRMT R11, R156, 0x8880, RZ ;  /* 0x000088809c0b7816 */ /* 0x002fca00000000ff */
[----:B------:R-:W-:-:S07]  /*54d0*/  IMAD R12, R11, R144, RZ ;  /* 0x000000900b0c7224 */ /* 0x000fce00078e02ff */
.L_x_130:
[----:B------:R-:W-:Y:S05]  /*54e0*/  BSYNC B1 ;  /* 0x0000000000017941 */ /* 0x000fea0003800000 */
.L_x_129:
        /* <DEDUP_REMOVED lines=13> */
.L_x_132:
[----:B------:R-:W-:Y:S05]  /*55c0*/  BSYNC B1 ;  /* 0x0000000000017941 */ /* 0x000fea0003800000 */
.L_x_131:
[----:B-1----:R-:W-:Y:S01]  /*55d0*/  @!P3 IMAD R11, R102, R145, R12 ;  /* 0x00000091660bb224 */ /* 0x002fe200078e020c */
[----:B------:R-:W-:Y:S04]  /*55e0*/  BSSY B1, `(.L_x_133) ;  /* 0x0000006000017945 */ /* 0x000fe80003800000 */
[----:B------:R1:W-:Y:S01]  /*55f0*/  @!P3 STG.E.U8 desc[UR36][R6.64+0x58], R11 ;  /* 0x0000580b0600b986 */ /* 0x0003e2000c101124 */
[----:B------:R-:W-:Y:S05]  /*5600*/  @P2 BRA `(.L_x_134) ;  /* 0x00000000000c2947 */ /* 0x000fea0003800000 */
[----:B------:R-:W1:Y:S02]  /*5610*/  LDG.E.U8 R156, desc[UR36][R8.64+0x59] ;  /* 0x00005924089c7981 */ /* 0x000e64000c1e1100 */
[----:B-1----:R-:W-:-:S05]  /*5620*/  PRMT R11, R156, 0x8880, RZ ;  /* 0x000088809c0b7816 */ /* 0x002fca00000000ff */
[----:B------:R-:W-:-:S07]  /*5630*/  IMAD R12, R11, R144, RZ ;  /* 0x000000900b0c7224 */ /* 0x000fce00078e02ff */
.L_x_134:
[----:B------:R-:W-:Y:S05]  /*5640*/  BSYNC B1 ;  /* 0x0000000000017941 */ /* 0x000fea0003800000 */
.L_x_133:
[----:B------:R-:W-:Y:S01]  /*5650*/  @!P2 IMAD R103, R103, R145, R12 ;  /* 0x000000916767a224 */ /* 0x000fe200078e020c */
[----:B------:R-:W-:Y:S04]  /*5660*/  BSSY B1, `(.L_x_135) ;  /* 0x0000006000017945 */ /* 0x000fe80003800000 */
[----:B------:R0:W-:Y:S01]  /*5670*/  @!P2 STG.E.U8 desc[UR36][R6.64+0x59], R103 ;  /* 0x000059670600a986 */ /* 0x0001e2000c101124 */
[----:B------:R-:W-:Y:S05]  /*5680*/  @P5 BRA `(.L_x_136) ;  /* 0x00000000000c5947 */ /* 0x000fea0003800000 */
[----:B------:R-:W1:Y:S02]  /*5690*/  LDG.E.U8 R156, desc[UR36][R2.64+0x60] ;  /* 0x00006024029c7981 */ /* 0x000e64000c1e1100 */
[----:B-1----:R-:W-:-:S05]  /*56a0*/  PRMT R11, R156, 0x8880, RZ ;  /* 0x000088809c0b7816 */ /* 0x002fca00000000ff */
[----:B------:R-:W-:-:S07]  /*56b0*/  IMAD R12, R11, R144, RZ ;  /* 0x000000900b0c7224 */ /* 0x000fce00078e02ff */
.L_x_136:
[----:B------:R-:W-:Y:S05]  /*56c0*/  BSYNC B1 ;  /* 0x0000000000017941 */ /* 0x000fea0003800000 */
.L_x_135:
[----:B-1----:R-:W-:Y:S01]  /*56d0*/  @!P5 IMAD R11, R88, R145, R12 ;  /* 0x00000091580bd224 */ /* 0x002fe200078e020c */
[----:B------:R-:W-:Y:S04]  /*56e0*/  BSSY B1, `(.L_x_137) ;  /* 0x0000006000017945 */ /* 0x000fe80003800000 */
[----:B------:R1:W-:Y:S01]  /*56f0*/  @!P5 STG.E.U8 desc[UR36][R4.64+0x60], R11 ;  /* 0x0000600b0400d986 */ /* 0x0003e2000c101124 */
[----:B------:R-:W-:Y:S05]  /*5700*/  @P4 BRA `(.L_x_138) ;  /* 0x00000000000c4947 */ /* 0x000fea0003800000 */
[----:B------:R-:W1:Y:S02]  /*5710*/  LDG.E.U8 R156, desc[UR36][R2.64+0x61] ;  /* 0x00006124029c7981 */ /* 0x000e64000c1e1100 */
[----:B-1----:R-:W-:-:S05]  /*5720*/  PRMT R11, R156, 0x8880, RZ ;  /* 0x000088809c0b7816 */ /* 0x002fca00000000ff */
[----:B------:R-:W-:-:S07]  /*5730*/  IMAD R12, R11, R144, RZ ;  /* 0x000000900b0c7224 */ /* 0x000fce00078e02ff */
.L_x_138:
[----:B------:R-:W-:Y:S05]  /*5740*/  BSYNC B1 ;  /* 0x0000000000017941 */ /* 0x000fea0003800000 */
.L_x_137:
        /* <DEDUP_REMOVED lines=13> */
.L_x_140:
[----:B------:R-:W-:Y:S05]  /*5820*/  BSYNC B1 ;  /* 0x0000000000017941 */ /* 0x000fea0003800000 */
.L_x_139:
[----:B-1----:R-:W-:Y:S01]  /*5830*/  @!P1 IMAD R11, R90, R145, R12 ;  /* 0x000000915a0b9224 */ /* 0x002fe200078e020c */
[----:B------:R-:W-:Y:S04]  /*5840*/  BSSY B1, `(.L_x_141) ;  /* 0x0000006000017945 */ /* 0x000fe80003800000 */
[----:B------:R1:W-:Y:S01]  /*5850*/  @!P1 STG.E.U8 desc[UR36][R6.64+0x60], R11 ;  /* 0x0000600b06009986 */ /* 0x0003e2000c101124 */
[----:B------:R-:W-:Y:S05]  /*5860*/  @P0 BRA `(.L_x_142) ;  /* 0x00000000000c0947 */ /* 0x000fea0003800000 */
[----:B------:R-:W1:Y:S02]  /*5870*/  LDG.E.U8 R156, desc[UR36][R8.64+0x61] ;  /* 0x00006124089c7981 */ /* 0x000e64000c1e1100 */
[----:B-1----:R-:W-:-:S05]  /*5880*/  PRMT R11, R156, 0x8880, RZ ;  /* 0x000088809c0b7816 */ /* 0x002fca00000000ff */
[----:B------:R-:W-:-:S07]  /*5890*/  IMAD R12, R11, R144, RZ ;  /* 0x000000900b0c7224 */ /* 0x000fce00078e02ff */
.L_x_142:
[----:B------:R-:W-:Y:S05]  /*58a0*/  BSYNC B1 ;  /* 0x0000000000017941 */ /* 0x000fea0003800000 */
.L_x_141:
[----:B------:R-:W-:Y:S01]  /*58b0*/  @!P0 IMAD R91, R91, R145, R12 ;  /* 0x000000915b5b8224 */ /* 0x000fe200078e020c */
[----:B------:R-:W-:Y:S04]  /*58c0*/  BSSY B1, `(.L_x_143) ;  /* 0x0000006000017945 */ /* 0x000fe80003800000 */
[----:B------:R0:W-:Y:S01]  /*58d0*/  @!P0 STG.E.U8 desc[UR36][R6.64+0x61], R91 ;  /* 0x0000615b06008986 */ /* 0x0001e2000c101124 */
[----:B------:R-:W-:Y:S05]  /*58e0*/  @P5 BRA `(.L_x_144) ;  /* 0x00000000000c5947 */ /* 0x000fea0003800000 */
[----:B------:R-:W1:Y:S02]  /*58f0*/  LDG.E.U8 R156, desc[UR36][R2.64+0x68] ;  /* 0x00006824029c7981 */ /* 0x000e64000c1e1100 */
[----:B-1----:R-:W-:-:S05]  /*5900*/  PRMT R11, R156, 0x8880, RZ ;  /* 0x000088809c0b7816 */ /* 0x002fca00000000ff */
[----:B------:R-:W-:-:S07]  /*5910*/  IMAD R12, R11, R144, RZ ;  /* 0x000000900b0c7224 */ /* 0x000fce00078e02ff */
.L_x_144:
[----:B------:R-:W-:Y:S05]  /*5920*/  BSYNC B1 ;  /* 0x0000000000017941 */ /* 0x000fea0003800000 */
.L_x_143:
[----:B-1----:R-:W-:Y:S01]  /*5930*/  @!P5 IMAD R11, R92, R145, R12 ;  /* 0x000000915c0bd224 */ /* 0x002fe200078e020c */
[----:B------:R-:W-:Y:S04]  /*5940*/  BSSY B1, `(.L_x_145) ;  /* 0x0000006000017945 */ /* 0x000fe80003800000 */
[----:B------:R1:W-:Y:S01]  /*5950*/  @!P5 STG.E.U8 desc[UR36][R4.64+0x68], R11 ;  /* 0x0000680b0400d986 */ /* 0x0003e2000c101124 */
[----:B------:R-:W-:Y:S05]  /*5960*/  @P4 BRA `(.L_x_146) ;  /* 0x00000000000c4947 */ /* 0x000fea0003800000 */
[----:B------:R-:W1:Y:S02]  /*5970*/  LDG.E.U8 R156, desc[UR36][R2.64+0x69] ;  /* 0x00006924029c7981 */ /* 0x000e64000c1e1100 */
[----:B-1----:R-:W-:-:S05]  /*5980*/  PRMT R11, R156, 0x8880, RZ ;  /* 0x000088809c0b7816 */ /* 0x002fca00000000ff */
[----:B------:R-:W-:-:S07]  /*5990*/  IMAD R12, R11, R144, RZ ;  /* 0x000000900b0c7224 */ /* 0x000fce00078e02ff */
.L_x_146:
[----:B------:R-:W-:Y:S05]  /*59a0*/  BSYNC B1 ;  /* 0x0000000000017941 */ /* 0x000fea0003800000 */
.L_x_145:
        /* <DEDUP_REMOVED lines=13> */
.L_x_148:
[----:B------:R-:W-:Y:S05]  /*5a80*/  BSYNC B1 ;  /* 0x0000000000017941 */ /* 0x000fea0003800000 */
.L_x_147:
[----:B-1----:R-:W-:Y:S01]  /*5a90*/  @!P3 IMAD R11, R94, R145, R12 ;  /* 0x000000915e0bb224 */ /* 0x002fe200078e020c */
[----:B------:R-:W-:Y:S04]  /*5aa0*/  BSSY B1, `(.L_x_149) ;  /* 0x0000006000017945 */ /* 0x000fe80003800000 */
[----:B------:R1:W-:Y:S01]  /*5ab0*/  @!P3 STG.E.U8 desc[UR36][R6.64+0x68], R11 ;  /* 0x0000680b0600b986 */ /* 0x0003e2000c101124 */
[----:B------:R-:W-:Y:S05]  /*5ac0*/  @P2 BRA `(.L_x_150) ;  /* 0x00000000000c2947 */ /* 0x000fea0003800000 */
[----:B------:R-:W1:Y:S02]  /*5ad0*/  LDG.E.U8 R156, desc[UR36][R8.64+0x69] ;  /* 0x00006924089c7981 */ /* 0x000e64000c1e1100 */
[----:B-1----:R-:W-:-:S05]  /*5ae0*/  PRMT R11, R156, 0x8880, RZ ;  /* 0x000088809c0b7816 */ /* 0x002fca00000000ff */
[----:B------:R-:W-:-:S07]  /*5af0*/  IMAD R12, R11, R144, RZ ;  /* 0x000000900b0c7224 */ /* 0x000fce00078e02ff */
.L_x_150:
[----:B------:R-:W-:Y:S05]  /*5b00*/  BSYNC B1 ;  /* 0x0000000000017941 */ /* 0x000fea0003800000 */
.L_x_149:
[----:B------:R-:W-:Y:S01]  /*5b10*/  @!P2 IMAD R95, R95, R145, R12 ;  /* 0x000000915f5fa224 */ /* 0x000fe200078e020c */
[----:B------:R-:W-:Y:S04]  /*5b20*/  BSSY B1, `(.L_x_151) ;  /* 0x0000006000017945 */ /* 0x000fe80003800000 */
[----:B------:R0:W-:Y:S01]  /*5b30*/  @!P2 STG.E.U8 desc[UR36][R6.64+0x69], R95 ;  /* 0x0000695f0600a986 */ /* 0x0001e2000c101124 */
[----:B------:R-:W-:Y:S05]  /*5b40*/  @P5 BRA `(.L_x_152) ;  /* 0x00000000000c5947 */ /* 0x000fea0003800000 */
[----:B------:R-:W1:Y:S02]  /*5b50*/  LDG.E.U8 R156, desc[UR36][R2.64+0x70] ;  /* 0x00007024029c7981 */ /* 0x000e64000c1e1100 */
[----:B-1----:R-:W-:-:S05]  /*5b60*/  PRMT R11, R156, 0x8880, RZ ;  /* 0x000088809c0b7816 */ /* 0x002fca00000000ff */
[----:B------:R-:W-:-:S07]  /*5b70*/  IMAD R12, R11, R144, RZ ;  /* 0x000000900b0c7224 */ /* 0x000fce00078e02ff */
.L_x_152:
[----:B------:R-:W-:Y:S05]  /*5b80*/  BSYNC B1 ;  /* 0x0000000000017941 */ /* 0x000fea0003800000 */
.L_x_151:
[----:B-1----:R-:W-:Y:S01]  /*5b90*/  @!P5 IMAD R11, R80, R145, R12 ;  /* 0x00000091500bd224 */ /* 0x002fe200078e020c */
[----:B------:R-:W-:Y:S04]  /*5ba0*/  BSSY B1, `(.L_x_153) ;  /* 0x0000006000017945 */ /* 0x000fe80003800000 */
[----:B------:R1:W-:Y:S01]  /*5bb0*/  @!P5 STG.E.U8 desc[UR36][R4.64+0x70], R11 ;  /* 0x0000700b0400d986 */ /* 0x0003e2000c101124 */
[----:B------:R-:W-:Y:S05]  /*5bc0*/  @P4 BRA `(.L_x_154) ;  /* 0x00000000000c4947 */ /* 0x000fea0003800000 */
[----:B------:R-:W1:Y:S02]  /*5bd0*/  LDG.E.U8 R156, desc[UR36][R2.64+0x71] ;  /* 0x00007124029c7981 */ /* 0x000e64000c1e1100 */
[----:B-1----:R-:W-:-:S05]  /*5be0*/  PRMT R11, R156, 0x8880, RZ ;  /* 0x000088809c0b7816 */ /* 0x002fca00000000ff */
[----:B------:R-:W-:-:S07]  /*5bf0*/  IMAD R12, R11, R144, RZ ;  /* 0x000000900b0c7224 */ /* 0x000fce00078e02ff */
.L_x_154:
[----:B------:R-:W-:Y:S05]  /*5c00*/  BSYNC B1 ;  /* 0x0000000000017941 */ /* 0x000fea0003800000 */
.L_x_153:
        /* <DEDUP_REMOVED lines=13> */
.L_x_156:
[----:B------:R-:W-:Y:S05]  /*5ce0*/  BSYNC B1 ;  /* 0x0000000000017941 */ /* 0x000fea0003800000 */
.L_x_155:
[----:B-1----:R-:W-:Y:S01]  /*5cf0*/  @!P1 IMAD R11, R82, R145, R12 ;  /* 0x00000091520b9224 */ /* 0x002fe200078e020c */
[----:B------:R-:W-:Y:S04]  /*5d00*/  BSSY B1, `(.L_x_157) ;  /* 0x0000006000017945 */ /* 0x000fe80003800000 */
[----:B------:R1:W-:Y:S01]  /*5d10*/  @!P1 STG.E.U8 desc[UR36][R6.64+0x70], R11 ;  /* 0x0000700b06009986 */ /* 0x0003e2000c101124 */
[----:B------:R-:W-:Y:S05]  /*5d20*/  @P0 BRA `(.L_x_158) ;  /* 0x00000000000c0947 */ /* 0x000fea0003800000 */
[----:B------:R-:W1:Y:S02]  /*5d30*/  LDG.E.U8 R156, desc[UR36][R8.64+0x71] ;  /* 0x00007124089c7981 */ /* 0x000e64000c1e1100 */
[----:B-1----:R-:W-:-:S05]  /*5d40*/  PRMT R11, R156, 0x8880, RZ ;  /* 0x000088809c0b7816 */ /* 0x002fca00000000ff */
[----:B------:R-:W-:-:S07]  /*5d50*/  IMAD R12, R11, R144, RZ ;  /* 0x000000900b0c7224 */ /* 0x000fce00078e02ff */
.L_x_158:
[----:B------:R-:W-:Y:S05]  /*5d60*/  BSYNC B1 ;  /* 0x0000000000017941 */ /* 0x000fea0003800000 */
.L_x_157:
[----:B------:R-:W-:Y:S01]  /*5d70*/  @!P0 IMAD R83, R83, R145, R12 ;  /* 0x0000009153538224 */ /* 0x000fe200078e020c */
[----:B------:R-:W-:Y:S04]  /*5d80*/  BSSY B1, `(.L_x_159) ;  /* 0x0000006000017945 */ /* 0x000fe80003800000 */
[----:B------:R0:W-:Y:S01]  /*5d90*/  @!P0 STG.E.U8 desc[UR36][R6.64+0x71], R83 ;  /* 0x0000715306008986 */ /* 0x0001e2000c101124 */
[----:B------:R-:W-:Y:S05]  /*5da0*/  @P5 BRA `(.L_x_160) ;  /* 0x00000000000c5947 */ /* 0x000fea0003800000 */
[----:B------:R-:W1:Y:S02]  /*5db0*/  LDG.E.U8 R156, desc[UR36][R2.64+0x78] ;  /* 0x00007824029c7981 */ /* 0x000e64000c1e1100 */
[----:B-1----:R-:W-:-:S05]  /*5dc0*/  PRMT R11, R156, 0x8880, RZ ;  /* 0x000088809c0b7816 */ /* 0x002fca00000000ff */
[----:B------:R-:W-:-:S07]  /*5dd0*/  IMAD R12, R11, R144, RZ ;  /* 0x000000900b0c7224 */ /* 0x000fce00078e02ff */
.L_x_160:
[----:B------:R-:W-:Y:S05]  /*5de0*/  BSYNC B1 ;  /* 0x0000000000017941 */ /* 0x000fea0003800000 */
.L_x_159:
[----:B-1----:R-:W-:Y:S01]  /*5df0*/  @!P5 IMAD R11, R84, R145, R12 ;  /* 0x00000091540bd224 */ /* 0x002fe200078e020c */
[----:B------:R-:W-:Y:S04]  /*5e00*/  BSSY B1, `(.L_x_161) ;  /* 0x0000006000017945 */ /* 0x000fe80003800000 */
[----:B------:R1:W-:Y:S01]  /*5e10*/  @!P5 STG.E.U8 desc[UR36][R4.64+0x78], R11 ;  /* 0x0000780b0400d986 */ /* 0x0003e2000c101124 */
[----:B------:R-:W-:Y:S05]  /*5e20*/  @P4 BRA `(.L_x_162) ;  /* 0x00000000000c4947 */ /* 0x000fea0003800000 */
[----:B------:R-:W1:Y:S02]  /*5e30*/  LDG.E.U8 R156, desc[UR36][R2.64+0x79] ;  /* 0x00007924029c7981 */ /* 0x000e64000c1e1100 */
[----:B-1----:R-:W-:-:S05]  /*5e40*/  PRMT R11, R156, 0x8880, RZ ;  /* 0x000088809c0b7816 */ /* 0x002fca00000000ff */
[----:B------:R-:W-:-:S07]  /*5e50*/  IMAD R12, R11, R144, RZ ;  /* 0x000000900b0c7224 */ /* 0x000fce00078e02ff */
.L_x_162:
[----:B------:R-:W-:Y:S05]  /*5e60*/  BSYNC B1 ;  /* 0x0000000000017941 */ /* 0x000fea0003800000 */
.L_x_161:
        /* <DEDUP_REMOVED lines=13> */
.L_x_164:
[----:B------:R-:W-:Y:S05]  /*5f40*/  BSYNC B1 ;  /* 0x0000000000017941 */ /* 0x000fea0003800000 */
.L_x_163:
[----:B-1----:R-:W-:Y:S01]  /*5f50*/  @!P3 IMAD R11, R86, R145, R12 ;  /* 0x00000091560bb224 */ /* 0x002fe200078e020c */
[----:B------:R-:W-:Y:S04]  /*5f60*/  BSSY B1, `(.L_x_165) ;  /* 0x0000006000017945 */ /* 0x000fe80003800000 */
[----:B------:R1:W-:Y:S01]  /*5f70*/  @!P3 STG.E.U8 desc[UR36][R6.64+0x78], R11 ;  /* 0x0000780b0600b986 */ /* 0x0003e2000c101124 */
[----:B------:R-:W-:Y:S05]  /*5f80*/  @P2 BRA `(.L_x_166) ;  /* 0x00000000000c2947 */ /* 0x000fea0003800000 */
[----:B------:R-:W1:Y:S02]  /*5f90*/  LDG.E.U8 R156, desc[UR36][R8.64+0x79] ;  /* 0x00007924089c7981 */ /* 0x000e64000c1e1100 */
[----:B-1----:R-:W-:-:S05]  /*5fa0*/  PRMT R11, R156, 0x8880, RZ ;  /* 0x000088809c0b7816 */ /* 0x002fca00000000ff */
[----:B------:R-:W-:-:S07]  /*5fb0*/  IMAD R12, R11, R144, RZ ;  /* 0x000000900b0c7224 */ /* 0x000fce00078e02ff */
.L_x_166:
[----:B------:R-:W-:Y:S05]  /*5fc0*/  BSYNC B1 ;  /* 0x0000000000017941 */ /* 0x000fea0003800000 */
.L_x_165:
[----:B------:R-:W-:Y:S01]  /*5fd0*/  @!P2 IMAD R87, R87, R145, R12 ;  /* 0x000000915757a224 */ /* 0x000fe200078e020c */
[----:B------:R-:W-:Y:S04]  /*5fe0*/  BSSY B1, `(.L_x_167) ;  /* 0x0000006000017945 */ /* 0x000fe80003800000 */
[----:B------:R0:W-:Y:S01]  /*5ff0*/  @!P2 STG.E.U8 desc[UR36][R6.64+0x79], R87 ;  /* 0x000079570600a986 */ /* 0x0001e2000c101124 */
[----:B------:R-:W-:Y:S05]  /*6000*/  @P5 BRA `(.L_x_168) ;  /* 0x00000000000c5947 */ /* 0x000fea0003800000 */
[----:B------:R-:W1:Y:S02]  /*6010*/  LDG.E.U8 R156, desc[UR36][R2.64+0x80] ;  /* 0x00008024029c7981 */ /* 0x000e64000c1e1100 */
[----:B-1----:R-:W-:-:S05]  /*6020*/  PRMT R11, R156, 0x8880, RZ ;  /* 0x000088809c0b7816 */ /* 0x002fca00000000ff */
[----:B------:R-:W-:-:S07]  /*6030*/  IMAD R12, R11, R144, RZ ;  /* 0x000000900b0c7224 */ /* 0x000fce00078e02ff */
.L_x_168:
[----:B------:R-:W-:Y:S05]  /*6040*/  BSYNC B1 ;  /* 0x0000000000017941 */ /* 0x000fea0003800000 */
.L_x_167:
[----:B-1----:R-:W-:Y:S01]  /*6050*/  @!P5 IMAD R11, R72, R145, R12 ;  /* 0x00000091480bd224 */ /* 0x002fe200078e020c */
[----:B------:R-:W-:Y:S04]  /*6060*/  BSSY B1, `(.L_x_169) ;  /* 0x0000006000017945 */ /* 0x000fe80003800000 */
[----:B------:R1:W-:Y:S01]  /*6070*/  @!P5 STG.E.U8 desc[UR36][R4.64+0x80], R11 ;  /* 0x0000800b0400d986 */ /* 0x0003e2000c101124 */
[----:B------:R-:W-:Y:S05]  /*6080*/  @P4 BRA `(.L_x_170) ;  /* 0x00000000000c4947 */ /* 0x000fea0003800000 */
[----:B------:R-:W1:Y:S02]  /*6090*/  LDG.E.U8 R156, desc[UR36][R2.64+0x81] ;  /* 0x00008124029c7981 */ /* 0x000e64000c1e1100 */
[----:B-1----:R-:W-:-:S05]  /*60a0*/  PRMT R11, R156, 0x8880, RZ ;  /* 0x000088809c0b7816 */ /* 0x002fca00000000ff */
[----:B------:R-:W-:-:S07]  /*60b0*/  IMAD R12, R11, R144, RZ ;  /* 0x000000900b0c7224 */ /* 0x000fce00078e02ff */
.L_x_170:
[----:B------:R-:W-:Y:S05]  /*60c0*/  BSYNC B1 ;  /* 0x0000000000017941 */ /* 0x000fea0003800000 */
.L_x_169:
        /* <DEDUP_REMOVED lines=13> */
.L_x_172:
[----:B------:R-:W-:Y:S05]  /*61a0*/  BSYNC B1 ;  /* 0x0000000000017941 */ /* 0x000fea0003800000 */
.L_x_171:
[----:B-1----:R-:W-:Y:S01]  /*61b0*/  @!P1 IMAD R11, R74, R145, R12 ;  /* 0x000000914a0b9224 */ /* 0x002fe200078e020c */
[----:B------:R-:W-:Y:S04]  /*61c0*/  BSSY B1, `(.L_x_173) ;  /* 0x0000006000017945 */ /* 0x000fe80003800000 */
[----:B------:R1:W-:Y:S01]  /*61d0*/  @!P1 STG.E.U8 desc[UR36][R6.64+0x80], R11 ;  /* 0x0000800b06009986 */ /* 0x0003e2000c101124 */
[----:B------:R-:W-:Y:S05]  /*61e0*/  @P0 BRA `(.L_x_174) ;  /* 0x00000000000c0947 */ /* 0x000fea0003800000 */
[----:B------:R-:W1:Y:S02]  /*61f0*/  LDG.E.U8 R156, desc[UR36][R8.64+0x81] ;  /* 0x00008124089c7981 */ /* 0x000e64000c1e1100 */
[----:B-1----:R-:W-:-:S05]  /*6200*/  PRMT R11, R156, 0x8880, RZ ;  /* 0x000088809c0b7816 */ /* 0x002fca00000000ff */
[----:B------:R-:W-:-:S07]  /*6210*/  IMAD R12, R11, R144, RZ ;  /* 0x000000900b0c7224 */ /* 0x000fce00078e02ff */
.L_x_174:
[----:B------:R-:W-:Y:S05]  /*6220*/  BSYNC B1 ;  /* 0x0000000000017941 */ /* 0x000fea0003800000 */
.L_x_173:
[----:B------:R-:W-:Y:S01]  /*6230*/  @!P0 IMAD R75, R75, R145, R12 ;  /* 0x000000914b4b8224 */ /* 0x000fe200078e020c */
[----:B------:R-:W-:Y:S04]  /*6240*/  BSSY B1, `(.L_x_175) ;  /* 0x0000006000017945 */ /* 0x000fe80003800000 */
[----:B------:R0:W-:Y:S01]  /*6250*/  @!P0 STG.E.U8 desc[UR36][R6.64+0x81], R75 ;  /* 0x0000814b06008986 */ /* 0x0001e2000c101124 */
[----:B------:R-:W-:Y:S05]  /*6260*/  @P5 BRA `(.L_x_176) ;  /* 0x00000000000c5947 */ /* 0x000fea0003800000 */
[----:B------:R-:W1:Y:S02]  /*6270*/  LDG.E.U8 R156, desc[UR36][R2.64+0x88] ;  /* 0x00008824029c7981 */ /* 0x000e64000c1e1100 */
[----:B-1----:R-:W-:-:S05]  /*6280*/  PRMT R11, R156, 0x8880, RZ ;  /* 0x000088809c0b7816 */ /* 0x002fca00000000ff */
[----:B------:R-:W-:-:S07]  /*6290*/  IMAD R12, R11, R144, RZ ;  /* 0x000000900b0c7224 */ /* 0x000fce00078e02ff */
.L_x_176:
[----:B------:R-:W-:Y:S05]  /*62a0*/  BSYNC B1 ;  /* 0x0000000000017941 */ /* 0x000fea0003800000 */
.L_x_175:
[----:B-1----:R-:W-:Y:S01]  /*62b0*/  @!P5 IMAD R11, R76, R145, R12 ;  /* 0x000000914c0bd224 */ /* 0x002fe200078e020c */
[----:B------:R-:W-:Y:S04]  /*62c0*/  BSSY B1, `(.L_x_177) ;  /* 0x0000006000017945 */ /* 0x000fe80003800000 */
[----:B------:R1:W-:Y:S01]  /*62d0*/  @!P5 STG.E.U8 desc[UR36][R4.64+0x88], R11 ;  /* 0x0000880b0400d986 */ /* 0x0003e2000c101124 */
[----:B------:R-:W-:Y:S05]  /*62e0*/  @P4 BRA `(.L_x_178) ;  /* 0x00000000000c4947 */ /* 0x000fea0003800000 */
[----:B------:R-:W1:Y:S02]  /*62f0*/  LDG.E.U8 R156, desc[UR36][R2.64+0x89] ;  /* 0x00008924029c7981 */ /* 0x000e64000c1e1100 */
[----:B-1----:R-:W-:-:S05]  /*6300*/  PRMT R11, R156, 0x8880, RZ ;  /* 0x000088809c0b7816 */ /* 0x002fca00000000ff */
[----:B------:R-:W-:-:S07]  /*6310*/  IMAD R12, R11, R144, RZ ;  /* 0x000000900b0c7224 */ /* 0x000fce00078e02ff */
.L_x_178:
[----:B------:R-:W-:Y:S05]  /*6320*/  BSYNC B1 ;  /* 0x0000000000017941 */ /* 0x000fea0003800000 */
.L_x_177:
        /* <DEDUP_REMOVED lines=13> */
.L_x_180:
[----:B------:R-:W-:Y:S05]  /*6400*/  BSYNC B1 ;  /* 0x0000000000017941 */ /* 0x000fea0003800000 */
.L_x_179:
[----:B-1----:R-:W-:Y:S01]  /*6410*/  @!P3 IMAD R11, R78, R145, R12 ;  /* 0x000000914e0bb224 */ /* 0x002fe200078e020c */
[----:B------:R-:W-:Y:S04]  /*6420*/  BSSY B1, `(.L_x_181) ;  /* 0x0000006000017945 */ /* 0x000fe80003800000 */
[----:B------:R1:W-:Y:S01]  /*6430*/  @!P3 STG.E.U8 desc[UR36][R6.64+0x88], R11 ;  /* 0x0000880b0600b986 */ /* 0x0003e2000c101124 */
[----:B------:R-:W-:Y:S05]  /*6440*/  @P2 BRA `(.L_x_182) ;  /* 0x00000000000c2947 */ /* 0x000fea0003800000 */
[----:B------:R-:W1:Y:S02]  /*6450*/  LDG.E.U8 R156, desc[UR36][R8.64+0x89] ;  /* 0x00008924089c7981 */ /* 0x000e64000c1e1100 */
[----:B-1----:R-:W-:-:S05]  /*6460*/  PRMT R11, R156, 0x8880, RZ ;  /* 0x000088809c0b7816 */ /* 0x002fca00000000ff */
[----:B------:R-:W-:-:S07]  /*6470*/  IMAD R12, R11, R144, RZ ;  /* 0x000000900b0c7224 */ /* 0x000fce00078e02ff */
.L_x_182:
[----:B------:R-:W-:Y:S05]  /*6480*/  BSYNC B1 ;  /* 0x0000000000017941 */ /* 0x000fea0003800000 */
.L_x_181:
[----:B------:R-:W-:Y:S01]  /*6490*/  @!P2 IMAD R79, R79, R145, R12 ;  /* 0x000000914f4fa224 */ /* 0x000fe200078e020c */
[----:B------:R-:W-:Y:S04]  /*64a0*/  BSSY B1, `(.L_x_183) ;  /* 0x0000006000017945 */ /* 0x000fe80003800000 */
[----:B------:R0:W-:Y:S01]  /*64b0*/  @!P2 STG.E.U8 desc[UR36][R6.64+0x89], R79 ;  /* 0x0000894f0600a986 */ /* 0x0001e2000c101124 */
[----:B------:R-:W-:Y:S05]  /*64c0*/  @P5 BRA `(.L_x_184) ;  /* 0x00000000000c5947 */ /* 0x000fea0003800000 */
[----:B------:R-:W1:Y:S02]  /*64d0*/  LDG.E.U8 R156, desc[UR36][R2.64+0x90] ;  /* 0x00009024029c7981 */ /* 0x000e64000c1e1100 */
[----:B-1----:R-:W-:-:S05]  /*64e0*/  PRMT R11, R156, 0x8880, RZ ;  /* 0x000088809c0b7816 */ /* 0x002fca00000000ff */
[----:B------:R-:W-:-:S07]  /*64f0*/  IMAD R12, R11, R144, RZ ;  /* 0x000000900b0c7224 */ /* 0x000fce00078e02ff */
.L_x_184:
[----:B------:R-:W-:Y:S05]  /*6500*/  BSYNC B1 ;  /* 0x0000000000017941 */ /* 0x000fea0003800000 */
.L_x_183:
[----:B-1----:R-:W-:Y:S01]  /*6510*/  @!P5 IMAD R11, R64, R145, R12 ;  /* 0x00000091400bd224 */ /* 0x002fe200078e020c */
[----:B------:R-:W-:Y:S04]  /*6520*/  BSSY B1, `(.L_x_185) ;  /* 0x0000006000017945 */ /* 0x000fe80003800000 */
[----:B------:R1:W-:Y:S01]  /*6530*/  @!P5 STG.E.U8 desc[UR36][R4.64+0x90], R11 ;  /* 0x0000900b0400d986 */ /* 0x0003e2000c101124 */
[----:B------:R-:W-:Y:S05]  /*6540*/  @P4 BRA `(.L_x_186) ;  /* 0x00000000000c4947 */ /* 0x000fea0003800000 */
[----:B------:R-:W1:Y:S02]  /*6550*/  LDG.E.U8 R156, desc[UR36][R2.64+0x91] ;  /* 0x00009124029c7981 */ /* 0x000e64000c1e1100 */
[----:B-1----:R-:W-:-:S05]  /*6560*/  PRMT R11, R156, 0x8880, RZ ;  /* 0x000088809c0b7816 */ /* 0x002fca00000000ff */
[----:B------:R-:W-:-:S07]  /*6570*/  IMAD R12, R11, R144, RZ ;  /* 0x000000900b0c7224 */ /* 0x000fce00078e02ff */
.L_x_186:
[----:B------:R-:W-:Y:S05]  /*6580*/  BSYNC B1 ;  /* 0x0000000000017941 */ /* 0x000fea0003800000 */
.L_x_185:
        /* <DEDUP_REMOVED lines=13> */
.L_x_188:
[----:B------:R-:W-:Y:S05]  /*6660*/  BSYNC B1 ;  /* 0x0000000000017941 */ /* 0x000fea0003800000 */
.L_x_187:
[----:B-1----:R-:W-:Y:S01]  /*6670*/  @!P1 IMAD R11, R66, R145, R12 ;  /* 0x00000091420b9224 */ /* 0x002fe200078e020c */
[----:B------:R-:W-:Y:S04]  /*6680*/  BSSY B1, `(.L_x_189) ;  /* 0x0000006000017945 */ /* 0x000fe80003800000 */
[----:B------:R1:W-:Y:S01]  /*6690*/  @!P1 STG.E.U8 desc[UR36][R6.64+0x90], R11 ;  /* 0x0000900b06009986 */ /* 0x0003e2000c101124 */
[----:B------:R-:W-:Y:S05]  /*66a0*/  @P0 BRA `(.L_x_190) ;  /* 0x00000000000c0947 */ /* 0x000fea0003800000 */
[----:B------:R-:W1:Y:S02]  /*66b0*/  LDG.E.U8 R156, desc[UR36][R8.64+0x91] ;  /* 0x00009124089c7981 */ /* 0x000e64000c1e1100 */
[----:B-1----:R-:W-:-:S05]  /*66c0*/  PRMT R11, R156, 0x8880, RZ ;  /* 0x000088809c0b7816 */ /* 0x002fca00000000ff */
[----:B------:R-:W-:-:S07]  /*66d0*/  IMAD R12, R11, R144, RZ ;  /* 0x000000900b0c7224 */ /* 0x000fce00078e02ff */
.L_x_190:
[----:B------:R-:W-:Y:S05]  /*66e0*/  BSYNC B1 ;  /* 0x0000000000017941 */ /* 0x000fea0003800000 */
.L_x_189:
[----:B------:R-:W-:Y:S01]  /*66f0*/  @!P0 IMAD R67, R67, R145, R12 ;  /* 0x0000009143438224 */ /* 0x000fe200078e020c */
[----:B------:R-:W-:Y:S04]  /*6700*/  BSSY B1, `(.L_x_191) ;  /* 0x0000006000017945 */ /* 0x000fe80003800000 */
[----:B------:R0:W-:Y:S01]  /*6710*/  @!P0 STG.E.U8 desc[UR36][R6.64+0x91], R67 ;  /* 0x0000914306008986 */ /* 0x0001e2000c101124 */
[----:B------:R-:W-:Y:S05]  /*6720*/  @P5 BRA `(.L_x_192) ;  /* 0x00000000000c5947 */ /* 0x000fea0003800000 */
[----:B------:R-:W1:Y:S02]  /*6730*/  LDG.E.U8 R156, desc[UR36][R2.64+0x98] ;  /* 0x00009824029c7981 */ /* 0x000e64000c1e1100 */
[----:B-1----:R-:W-:-:S05]  /*6740*/  PRMT R11, R156, 0x8880, RZ ;  /* 0x000088809c0b7816 */ /* 0x002fca00000000ff */
[----:B------:R-:W-:-:S07]  /*6750*/  IMAD R12, R11, R144, RZ ;  /* 0x000000900b0c7224 */ /* 0x000fce00078e02ff */
.L_x_192:
[----:B------:R-:W-:Y:S05]  /*6760*/  BSYNC B1 ;  /* 0x0000000000017941 */ /* 0x000fea0003800000 */
.L_x_191:
[----:B-1----:R-:W-:Y:S01]  /*6770*/  @!P5 IMAD R11, R68, R145, R12 ;  /* 0x00000091440bd224 */ /* 0x002fe200078e020c */
[----:B------:R-:W-:Y:S04]  /*6780*/  BSSY B1, `(.L_x_193) ;  /* 0x0000006000017945 */ /* 0x000fe80003800000 */
[----:B------:R1:W-:Y:S01]  /*6790*/  @!P5 STG.E.U8 desc[UR36][R4.64+0x98], R11 ;  /* 0x0000980b0400d986 */ /* 0x0003e2000c101124 */
[----:B------:R-:W-:Y:S05]  /*67a0*/  @P4 BRA `(.L_x_194) ;  /* 0x00000000000c4947 */ /* 0x000fea0003800000 */
[----:B------:R-:W1:Y:S02]  /*67b0*/  LDG.E.U8 R156, desc[UR36][R2.64+0x99] ;  /* 0x00009924029c7981 */ /* 0x000e64000c1e1100 */
[----:B-1----:R-:W-:-:S05]  /*67c0*/  PRMT R11, R156, 0x8880, RZ ;  /* 0x000088809c0b7816 */ /* 0x002fca00000000ff */
[----:B------:R-:W-:-:S07]  /*67d0*/  IMAD R12, R11, R144, RZ ;  /* 0x000000900b0c7224 */ /* 0x000fce00078e02ff */
.L_x_194:
[----:B------:R-:W-:Y:S05]  /*67e0*/  BSYNC B1 ;  /* 0x0000000000017941 */ /* 0x000fea0003800000 */
.L_x_193:
        /* <DEDUP_REMOVED lines=13> */
.L_x_196:
[----:B------:R-:W-:Y:S05]  /*68c0*/  BSYNC B1 ;  /* 0x0000000000017941 */ /* 0x000fea0003800000 */
.L_x_195:
[----:B-1----:R-:W-:Y:S01]  /*68d0*/  @!P3 IMAD R11, R70, R145, R12 ;  /* 0x00000091460bb224 */ /* 0x002fe200078e020c */
[----:B------:R-:W-:Y:S04]  /*68e0*/  BSSY B1, `(.L_x_197) ;  /* 0x0000006000017945 */ /* 0x000fe80003800000 */
[----:B------:R1:W-:Y:S01]  /*68f0*/  @!P3 STG.E.U8 desc[UR36][R6.64+0x98], R11 ;  /* 0x0000980b0600b986 */ /* 0x0003e2000c101124 */
[----:B------:R-:W-:Y:S05]  /*6900*/  @P2 BRA `(.L_x_198) ;  /* 0x00000000000c2947 */ /* 0x000fea0003800000 */
[----:B------:R-:W1:Y:S02]  /*6910*/  LDG.E.U8 R156, desc[UR36][R8.64+0x99] ;  /* 0x00009924089c7981 */ /* 0x000e64000c1e1100 */
[----:B-1----:R-:W-:-:S05]  /*6920*/  PRMT R11, R156, 0x8880, RZ ;  /* 0x000088809c0b7816 */ /* 0x002fca00000000ff */
[----:B------:R-:W-:-:S07]  /*6930*/  IMAD R12, R11, R144, RZ ;  /* 0x000000900b0c7224 */ /* 0x000fce00078e02ff */
.L_x_198:
[----:B------:R-:W-:Y:S05]  /*6940*/  BSYNC B1 ;  /* 0x0000000000017941 */ /* 0x000fea0003800000 */
.L_x_197:
[----:B------:R-:W-:Y:S01]  /*6950*/  @!P2 IMAD R71, R71, R145, R12 ;  /* 0x000000914747a224 */ /* 0x000fe200078e020c */
[----:B------:R-:W-:Y:S04]  /*6960*/  BSSY B1, `(.L_x_199) ;  /* 0x0000006000017945 */ /* 0x000fe80003800000 */
[----:B------:R0:W-:Y:S01]  /*6970*/  @!P2 STG.E.U8 desc[UR36][R6.64+0x99], R71 ;  /* 0x000099470600a986 */ /* 0x0001e2000c101124 */
[----:B------:R-:W-:Y:S05]  /*6980*/  @P5 BRA `(.L_x_200) ;  /* 0x00000000000c5947 */ /* 0x000fea0003800000 */
[----:B------:R-:W1:Y:S02]  /*6990*/  LDG.E.U8 R156, desc[UR36][R2.64+0xa0] ;  /* 0x0000a024029c7981 */ /* 0x000e64000c1e1100 */
[----:B-1----:R-:W-:-:S05]  /*69a0*/  PRMT R11, R156, 0x8880, RZ ;  /* 0x000088809c0b7816 */ /* 0x002fca00000000ff */
[----:B------:R-:W-:-:S07]  /*69b0*/  IMAD R12, R11, R144, RZ ;  /* 0x000000900b0c7224 */ /* 0x000fce00078e02ff */
.L_x_200:
[----:B------:R-:W-:Y:S05]  /*69c0*/  BSYNC B1 ;  /* 0x0000000000017941 */ /* 0x000fea0003800000 */
.L_x_199:
[----:B-1----:R-:W-:Y:S01]  /*69d0*/  @!P5 IMAD R11, R56, R145, R12 ;  /* 0x00000091380bd224 */ /* 0x002fe200078e020c */
[----:B------:R-:W-:Y:S04]  /*69e0*/  BSSY B1, `(.L_x_201) ;  /* 0x0000006000017945 */ /* 0x000fe80003800000 */
[----:B------:R1:W-:Y:S01]  /*69f0*/  @!P5 STG.E.U8 desc[UR36][R4.64+0xa0], R11 ;  /* 0x0000a00b0400d986 */ /* 0x0003e2000c101124 */
[----:B------:R-:W-:Y:S05]  /*6a00*/  @P4 BRA `(.L_x_202) ;  /* 0x00000000000c4947 */ /* 0x000fea0003800000 */
[----:B------:R-:W1:Y:S02]  /*6a10*/  LDG.E.U8 R156, desc[UR36][R2.64+0xa1] ;  /* 0x0000a124029c7981 */ /* 0x000e64000c1e1100 */
[----:B-1----:R-:W-:-:S05]  /*6a20*/  PRMT R11, R156, 0x8880, RZ ;  /* 0x000088809c0b7816 */ /* 0x002fca00000000ff */
[----:B------:R-:W-:-:S07]  /*6a30*/  IMAD R12, R11, R144, RZ ;  /* 0x000000900b0c7224 */ /* 0x000fce00078e02ff */
.L_x_202:
[----:B------:R-:W-:Y:S05]  /*6a40*/  BSYNC B1 ;  /* 0x0000000000017941 */ /* 0x000fea0003800000 */
.L_x_201:
        /* <DEDUP_REMOVED lines=13> */
.L_x_204:
[----:B------:R-:W-:Y:S05]  /*6b20*/  BSYNC B1 ;  /* 0x0000000000017941 */ /* 0x000fea0003800000 */
.L_x_203:
[----:B-1----:R-:W-:Y:S01]  /*6b30*/  @!P1 IMAD R11, R58, R145, R12 ;  /* 0x000000913a0b9224 */ /* 0x002fe200078e020c */
[----:B------:R-:W-:Y:S04]  /*6b40*/  BSSY B1, `(.L_x_205) ;  /* 0x0000006000017945 */ /* 0x000fe80003800000 */
[----:B------:R1:W-:Y:S01]  /*6b50*/  @!P1 STG.E.U8 desc[UR36][R6.64+0xa0], R11 ;  /* 0x0000a00b06009986 */ /* 0x0003e2000c101124 */
[----:B------:R-:W-:Y:S05]  /*6b60*/  @P0 BRA `(.L_x_206) ;  /* 0x00000000000c0947 */ /* 0x000fea0003800000 */
[----:B------:R-:W1:Y:S02]  /*6b70*/  LDG.E.U8 R156, desc[UR36][R8.64+0xa1] ;  /* 0x0000a124089c7981 */ /* 0x000e64000c1e1100 */
[----:B-1----:R-:W-:-:S05]  /*6b80*/  PRMT R11, R156, 0x8880, RZ ;  /* 0x000088809c0b7816 */ /* 0x002fca00000000ff */
[----:B------:R-:W-:-:S07]  /*6b90*/  IMAD R12, R11, R144, RZ ;  /* 0x000000900b0c7224 */ /* 0x000fce00078e02ff */
.L_x_206:
[----:B------:R-:W-:Y:S05]  /*6ba0*/  BSYNC B1 ;  /* 0x0000000000017941 */ /* 0x000fea0003800000 */
.L_x_205:
[----:B------:R-:W-:Y:S01]  /*6bb0*/  @!P0 IMAD R59, R59, R145, R12 ;  /* 0x000000913b3b8224 */ /* 0x000fe200078e020c */
[----:B------:R-:W-:Y:S04]  /*6bc0*/  BSSY B1, `(.L_x_207) ;  /* 0x0000006000017945 */ /* 0x000fe80003800000 */
[----:B------:R0:W-:Y:S01]  /*6bd0*/  @!P0 STG.E.U8 desc[UR36][R6.64+0xa1], R59 ;  /* 0x0000a13b06008986 */ /* 0x0001e2000c101124 */
[----:B------:R-:W-:Y:S05]  /*6be0*/  @P5 BRA `(.L_x_208) ;  /* 0x00000000000c5947 */ /* 0x000fea0003800000 */
[----:B------:R-:W1:Y:S02]  /*6bf0*/  LDG.E.U8 R156, desc[UR36][R2.64+0xa8] ;  /* 0x0000a824029c7981 */ /* 0x000e64000c1e1100 */
[----:B-1----:R-:W-:-:S05]  /*6c00*/  PRMT R11, R156, 0x8880, RZ ;  /* 0x000088809c0b7816 */ /* 0x002fca00000000ff */
[----:B------:R-:W-:-:S07]  /*6c10*/  IMAD R12, R11, R144, RZ ;  /* 0x000000900b0c7224 */ /* 0x000fce00078e02ff */
.L_x_208:
[----:B------:R-:W-:Y:S05]  /*6c20*/  BSYNC B1 ;  /* 0x0000000000017941 */ /* 0x000fea0003800000 */
.L_x_207:
[----:B-1----:R-:W-:Y:S01]  /*6c30*/  @!P5 IMAD R11, R60, R145, R12 ;  /* 0x000000913c0bd224 */ /* 0x002fe200078e020c */
[----:B------:R-:W-:Y:S04]  /*6c40*/  BSSY B1, `(.L_x_209) ;  /* 0x0000006000017945 */ /* 0x000fe80003800000 */
[----:B------:R1:W-:Y:S01]  /*6c50*/  @!P5 STG.E.U8 desc[UR36][R4.64+0xa8], R11 ;  /* 0x0000a80b0400d986 */ /* 0x0003e2000c101124 */
[----:B------:R-:W-:Y:S05]  /*6c60*/  @P4 BRA `(.L_x_210) ;  /* 0x00000000000c4947 */ /* 0x000fea0003800000 */
[----:B------:R-:W1:Y:S02]  /*6c70*/  LDG.E.U8 R156, desc[UR36][R2.64+0xa9] ;  /* 0x0000a924029c7981 */ /* 0x000e64000c1e1100 */
[----:B-1----:R-:W-:-:S05]  /*6c80*/  PRMT R11, R156, 0x8880, RZ ;  /* 0x000088809c0b7816 */ /* 0x002fca00000000ff */
[----:B------:R-:W-:-:S07]  /*6c90*/  IMAD R12, R11, R144, RZ ;  /* 0x000000900b0c7224 */ /* 0x000fce00078e02ff */
.L_x_210:
[----:B------:R-:W-:Y:S05]  /*6ca0*/  BSYNC B1 ;  /* 0x0000000000017941 */ /* 0x000fea0003800000 */
.L_x_209:
        /* <DEDUP_REMOVED lines=13> */
.L_x_212:
[----:B------:R-:W-:Y:S05]  /*6d80*/  BSYNC B1 ;  /* 0x0000000000017941 */ /* 0x000fea0003800000 */
.L_x_211:
[----:B-1----:R-:W-:Y:S01]  /*6d90*/  @!P3 IMAD R11, R62, R145, R12 ;  /* 0x000000913e0bb224 */ /* 0x002fe200078e020c */
[----:B------:R-:W-:Y:S04]  /*6da0*/  BSSY B1, `(.L_x_213) ;  /* 0x0000006000017945 */ /* 0x000fe80003800000 */
[----:B------:R1:W-:Y:S01]  /*6db0*/  @!P3 STG.E.U8 desc[UR36][R6.64+0xa8], R11 ;  /* 0x0000a80b0600b986 */ /* 0x0003e2000c101124 */
[----:B------:R-:W-:Y:S05]  /*6dc0*/  @P2 BRA `(.L_x_214) ;  /* 0x00000000000c2947 */ /* 0x000fea0003800000 */
[----:B------:R-:W1:Y:S02]  /*6dd0*/  LDG.E.U8 R156, desc[UR36][R8.64+0xa9] ;  /* 0x0000a924089c7981 */ /* 0x000e64000c1e1100 */
[----:B-1----:R-:W-:-:S05]  /*6de0*/  PRMT R11, R156, 0x8880, RZ ;  /* 0x000088809c0b7816 */ /* 0x002fca00000000ff */
[----:B------:R-:W-:-:S07]  /*6df0*/  IMAD R12, R11, R144, RZ ;  /* 0x000000900b0c7224 */ /* 0x000fce00078e02ff */
.L_x_214:
[----:B------:R-:W-:Y:S05]  /*6e00*/  BSYNC B1 ;  /* 0x0000000000017941 */ /* 0x000fea0003800000 */
.L_x_213:
[----:B------:R-:W-:Y:S01]  /*6e10*/  @!P2 IMAD R63, R63, R145, R12 ;  /* 0x000000913f3fa224 */ /* 0x000fe200078e020c */
[----:B------:R-:W-:Y:S04]  /*6e20*/  BSSY B1, `(.L_x_215) ;  /* 0x0000006000017945 */ /* 0x000fe80003800000 */
[----:B------:R0:W-:Y:S01]  /*6e30*/  @!P2 STG.E.U8 desc[UR36][R6.64+0xa9], R63 ;  /* 0x0000a93f0600a986 */ /* 0x0001e2000c101124 */
[----:B------:R-:W-:Y:S05]  /*6e40*/  @P5 BRA `(.L_x_216) ;  /* 0x00000000000c5947 */ /* 0x000fea0003800000 */
[----:B------:R-:W1:Y:S02]  /*6e50*/  LDG.E.U8 R156, desc[UR36][R2.64+0xb0] ;  /* 0x0000b024029c7981 */ /* 0x000e64000c1e1100 */
[----:B-1----:R-:W-:-:S05]  /*6e60*/  PRMT R11, R156, 0x8880, RZ ;  /* 0x000088809c0b7816 */ /* 0x002fca00000000ff */
[----:B------:R-:W-:-:S07]  /*6e70*/  IMAD R12, R11, R144, RZ ;  /* 0x000000900b0c7224 */ /* 0x000fce00078e02ff */
.L_x_216:
[----:B------:R-:W-:Y:S05]  /*6e80*/  BSYNC B1 ;  /* 0x0000000000017941 */ /* 0x000fea0003800000 */
.L_x_215:
[----:B-1----:R-:W-:Y:S01]  /*6e90*/  @!P5 IMAD R11, R48, R145, R12 ;  /* 0x00000091300bd224 */ /* 0x002fe200078e020c */
[----:B------:R-:W-:Y:S04]  /*6ea0*/  BSSY B1, `(.L_x_217) ;  /* 0x0000006000017945 */ /* 0x000fe80003800000 */
[----:B------:R1:W-:Y:S01]  /*6eb0*/  @!P5 STG.E.U8 desc[UR36][R4.64+0xb0], R11 ;  /* 0x0000b00b0400d986 */ /* 0x0003e2000c101124 */
[----:B------:R-:W-:Y:S05]  /*6ec0*/  @P4 BRA `(.L_x_218) ;  /* 0x00000000000c4947 */ /* 0x000fea0003800000 */
[----:B------:R-:W1:Y:S02]  /*6ed0*/  LDG.E.U8 R156, desc[UR36][R2.64+0xb1] ;  /* 0x0000b124029c7981 */ /* 0x000e64000c1e1100 */
[----:B-1----:R-:W-:-:S05]  /*6ee0*/  PRMT R11, R156, 0x8880, RZ ;  /* 0x000088809c0b7816 */ /* 0x002fca00000000ff */
[----:B------:R-:W-:-:S07]  /*6ef0*/  IMAD R12, R11, R144, RZ ;  /* 0x000000900b0c7224 */ /* 0x000fce00078e02ff */
.L_x_218:
[----:B------:R-:W-:Y:S05]  /*6f00*/  BSYNC B1 ;  /* 0x0000000000017941 */ /* 0x000fea0003800000 */
.L_x_217:
        /* <DEDUP_REMOVED lines=13> */
.L_x_220:
[----:B------:R-:W-:Y:S05]  /*6fe0*/  BSYNC B1 ;  /* 0x0000000000017941 */ /* 0x000fea0003800000 */
.L_x_219:
[----:B-1----:R-:W-:Y:S01]  /*6ff0*/  @!P1 IMAD R11, R50, R145, R12 ;  /* 0x00000091320b9224 */ /* 0x002fe200078e020c */
[----:B------:R-:W-:Y:S04]  /*7000*/  BSSY B1, `(.L_x_221) ;  /* 0x0000006000017945 */ /* 0x000fe80003800000 */
[----:B------:R1:W-:Y:S01]  /*7010*/  @!P1 STG.E.U8 desc[UR36][R6.64+0xb0], R11 ;  /* 0x0000b00b06009986 */ /* 0x0003e2000c101124 */
[----:B------:R-:W-:Y:S05]  /*7020*/  @P0 BRA `(.L_x_222) ;  /* 0x00000000000c0947 */ /* 0x000fea0003800000 */
[----:B------:R-:W1:Y:S02]  /*7030*/  LDG.E.U8 R156, desc[UR36][R8.64+0xb1] ;  /* 0x0000b124089c7981 */ /* 0x000e64000c1e1100 */
[----:B-1----:R-:W-:-:S05]  /*7040*/  PRMT R11, R156, 0x8880, RZ ;  /* 0x000088809c0b7816 */ /* 0x002fca00000000ff */
[----:B------:R-:W-:-:S07]  /*7050*/  IMAD R12, R11, R144, RZ ;  /* 0x000000900b0c7224 */ /* 0x000fce00078e02ff */
.L_x_222:
[----:B------:R-:W-:Y:S05]  /*7060*/  BSYNC B1 ;  /* 0x0000000000017941 */ /* 0x000fea0003800000 */
.L_x_221:
[----:B------:R-:W-:Y:S01]  /*7070*/  @!P0 IMAD R51, R51, R145, R12 ;  /* 0x0000009133338224 */ /* 0x000fe200078e020c */
[----:B------:R-:W-:Y:S04]  /*7080*/  BSSY B1, `(.L_x_223) ;  /* 0x0000006000017945 */ /* 0x000fe80003800000 */
[----:B------:R0:W-:Y:S01]  /*7090*/  @!P0 STG.E.U8 desc[UR36][R6.64+0xb1], R51 ;  /* 0x0000b13306008986 */ /* 0x0001e2000c101124 */
[----:B------:R-:W-:Y:S05]  /*70a0*/  @P5 BRA `(.L_x_224) ;  /* 0x00000000000c5947 */ /* 0x000fea0003800000 */
[----:B------:R-:W1:Y:S02]  /*70b0*/  LDG.E.U8 R156, desc[UR36][R2.64+0xb8] ;  /* 0x0000b824029c7981 */ /* 0x000e64000c1e1100 */
[----:B-1----:R-:W-:-:S05]  /*70c0*/  PRMT R11, R156, 0x8880, RZ ;  /* 0x000088809c0b7816 */ /* 0x002fca00000000ff */
[----:B------:R-:W-:-:S07]  /*70d0*/  IMAD R12, R11, R144, RZ ;  /* 0x000000900b0c7224 */ /* 0x000fce00078e02ff */
.L_x_224:
[----:B------:R-:W-:Y:S05]  /*70e0*/  BSYNC B1 ;  /* 0x0000000000017941 */ /* 0x000fea0003800000 */
.L_x_223:
[----:B-1----:R-:W-:Y:S01]  /*70f0*/  @!P5 IMAD R11, R52, R145, R12 ;  /* 0x00000091340bd224 */ /* 0x002fe200078e020c */
[----:B------:R-:W-:Y:S04]  /*7100*/  BSSY B1, `(.L_x_225) ;  /* 0x0000006000017945 */ /* 0x000fe80003800000 */
[----:B------:R1:W-:Y:S01]  /*7110*/  @!P5 STG.E.U8 desc[UR36][R4.64+0xb8], R11 ;  /* 0x0000b80b0400d986 */ /* 0x0003e2000c101124 */
[----:B------:R-:W-:Y:S05]  /*7120*/  @P4 BRA `(.L_x_226) ;  /* 0x00000000000c4947 */ /* 0x000fea0003800000 */
[----:B------:R-:W1:Y:S02]  /*7130*/  LDG.E.U8 R156, desc[UR36][R2.64+0xb9] ;  /* 0x0000b924029c7981 */ /* 0x000e64000c1e1100 */
[----:B-1----:R-:W-:-:S05]  /*7140*/  PRMT R11, R156, 0x8880, RZ ;  /* 0x000088809c0b7816 */ /* 0x002fca00000000ff */
[----:B------:R-:W-:-:S07]  /*7150*/  IMAD R12, R11, R144, RZ ;  /* 0x000000900b0c7224 */ /* 0x000fce00078e02ff */
.L_x_226:
[----:B------:R-:W-:Y:S05]  /*7160*/  BSYNC B1 ;  /* 0x0000000000017941 */ /* 0x000fea0003800000 */
.L_x_225:
        /* <DEDUP_REMOVED lines=13> */
.L_x_228:
[----:B------:R-:W-:Y:S05]  /*7240*/  BSYNC B1 ;  /* 0x0000000000017941 */ /* 0x000fea0003800000 */
.L_x_227:
[----:B-1----:R-:W-:Y:S01]  /*7250*/  @!P3 IMAD R11, R54, R145, R12 ;  /* 0x00000091360bb224 */ /* 0x002fe200078e020c */
[----:B------:R-:W-:Y:S04]  /*7260*/  BSSY B1, `(.L_x_229) ;  /* 0x0000006000017945 */ /* 0x000fe80003800000 */
[----:B------:R1:W-:Y:S01]  /*7270*/  @!P3 STG.E.U8 desc[UR36][R6.64+0xb8], R11 ;  /* 0x0000b80b0600b986 */ /* 0x0003e2000c101124 */
[----:B------:R-:W-:Y:S05]  /*7280*/  @P2 BRA `(.L_x_230) ;  /* 0x00000000000c2947 */ /* 0x000fea0003800000 */
[----:B------:R-:W1:Y:S02]  /*7290*/  LDG.E.U8 R156, desc[UR36][R8.64+0xb9] ;  /* 0x0000b924089c7981 */ /* 0x000e64000c1e1100 */
[----:B-1----:R-:W-:-:S05]  /*72a0*/  PRMT R11, R156, 0x8880, RZ ;  /* 0x000088809c0b7816 */ /* 0x002fca00000000ff */
[----:B------:R-:W-:-:S07]  /*72b0*/  IMAD R12, R11, R144, RZ ;  /* 0x000000900b0c7224 */ /* 0x000fce00078e02ff */
.L_x_230:
[----:B------:R-:W-:Y:S05]  /*72c0*/  BSYNC B1 ;  /* 0x0000000000017941 */ /* 0x000fea0003800000 */
.L_x_229:
[----:B------:R-:W-:Y:S01]  /*72d0*/  @!P2 IMAD R55, R55, R145, R12 ;  /* 0x000000913737a224 */ /* 0x000fe200078e020c */
[----:B------:R-:W-:Y:S04]  /*72e0*/  BSSY B1, `(.L_x_231) ;  /* 0x0000006000017945 */ /* 0x000fe80003800000 */
[----:B------:R0:W-:Y:S01]  /*72f0*/  @!P2 STG.E.U8 desc[UR36][R6.64+0xb9], R55 ;  /* 0x0000b9370600a986 */ /* 0x0001e2000c101124 */
[----:B------:R-:W-:Y:S05]  /*7300*/  @P5 BRA `(.L_x_232) ;  /* 0x00000000000c5947 */ /* 0x000fea0003800000 */
[----:B------:R-:W1:Y:S02]  /*7310*/  LDG.E.U8 R156, desc[UR36][R2.64+0xc0] ;  /* 0x0000c024029c7981 */ /* 0x000e64000c1e1100 */
[----:B-1----:R-:W-:-:S05]  /*7320*/  PRMT R11, R156, 0x8880, RZ ;  /* 0x000088809c0b7816 */ /* 0x002fca00000000ff */
[----:B------:R-:W-:-:S07]  /*7330*/  IMAD R12, R11, R144, RZ ;  /* 0x000000900b0c7224 */ /* 0x000fce00078e02ff */
.L_x_232:
[----:B------:R-:W-:Y:S05]  /*7340*/  BSYNC B1 ;  /* 0x0000000000017941 */ /* 0x000fea0003800000 */
.L_x_231:
[----:B-1----:R-:W-:Y:S01]  /*7350*/  @!P5 IMAD R11, R40, R145, R12 ;  /* 0x00000091280bd224 */ /* 0x002fe200078e020c */
[----:B------:R-:W-:Y:S04]  /*7360*/  BSSY B1, `(.L_x_233) ;  /* 0x0000006000017945 */ /* 0x000fe80003800000 */
[----:B------:R1:W-:Y:S01]  /*7370*/  @!P5 STG.E.U8 desc[UR36][R4.64+0xc0], R11 ;  /* 0x0000c00b0400d986 */ /* 0x0003e2000c101124 */
[----:B------:R-:W-:Y:S05]  /*7380*/  @P4 BRA `(.L_x_234) ;  /* 0x00000000000c4947 */ /* 0x000fea0003800000 */
[----:B------:R-:W1:Y:S02]  /*7390*/  LDG.E.U8 R156, desc[UR36][R2.64+0xc1] ;  /* 0x0000c124029c7981 */ /* 0x000e64000c1e1100 */
[----:B-1----:R-:W-:-:S05]  /*73a0*/  PRMT R11, R156, 0x8880, RZ ;  /* 0x000088809c0b7816 */ /* 0x002fca00000000ff */
[----:B------:R-:W-:-:S07]  /*73b0*/  IMAD R12, R11, R144, RZ ;  /* 0x000000900b0c7224 */ /* 0x000fce00078e02ff */
.L_x_234:
[----:B------:R-:W-:Y:S05]  /*73c0*/  BSYNC B1 ;  /* 0x0000000000017941 */ /* 0x000fea0003800000 */
.L_x_233:
        /* <DEDUP_REMOVED lines=13> */
.L_x_236:
[----:B------:R-:W-:Y:S05]  /*74a0*/  BSYNC B1 ;  /* 0x0000000000017941 */ /* 0x000fea0003800000 */
.L_x_235:
[----:B-1----:R-:W-:Y:S01]  /*74b0*/  @!P1 IMAD R11, R42, R145, R12 ;  /* 0x000000912a0b9224 */ /* 0x002fe200078e020c */
[----:B------:R-:W-:Y:S04]  /*74c0*/  BSSY B1, `(.L_x_237) ;  /* 0x0000006000017945 */ /* 0x000fe80003800000 */
[----:B------:R1:W-:Y:S01]  /*74d0*/  @!P1 STG.E.U8 desc[UR36][R6.64+0xc0], R11 ;  /* 0x0000c00b06009986 */ /* 0x0003e2000c101124 */
[----:B------:R-:W-:Y:S05]  /*74e0*/  @P0 BRA `(.L_x_238) ;  /* 0x00000000000c0947 */ /* 0x000fea0003800000 */
[----:B------:R-:W1:Y:S02]  /*74f0*/  LDG.E.U8 R156, desc[UR36][R8.64+0xc1] ;  /* 0x0000c124089c7981 */ /* 0x000e64000c1e1100 */
[----:B-1----:R-:W-:-:S05]  /*7500*/  PRMT R11, R156, 0x8880, RZ ;  /* 0x000088809c0b7816 */ /* 0x002fca00000000ff */
[----:B------:R-:W-:-:S07]  /*7510*/  IMAD R12, R11, R144, RZ ;  /* 0x000000900b0c7224 */ /* 0x000fce00078e02ff */
.L_x_238:
[----:B------:R-:W-:Y:S05]  /*7520*/  BSYNC B1 ;  /* 0x0000000000017941 */ /* 0x000fea0003800000 */
.L_x_237:
[----:B------:R-:W-:Y:S01]  /*7530*/  @!P0 IMAD R43, R43, R145, R12 ;  /* 0x000000912b2b8224 */ /* 0x000fe200078e020c */
[----:B------:R-:W-:Y:S04]  /*7540*/  BSSY B1, `(.L_x_239) ;  /* 0x0000006000017945 */ /* 0x000fe80003800000 */
[----:B------:R0:W-:Y:S01]  /*7550*/  @!P0 STG.E.U8 desc[UR36][R6.64+0xc1], R43 ;  /* 0x0000c12b06008986 */ /* 0x0001e2000c101124 */
[----:B------:R-:W-:Y:S05]  /*7560*/  @P5 BRA `(.L_x_240) ;  /* 0x00000000000c5947 */ /* 0x000fea0003800000 */
[----:B------:R-:W1:Y:S02]  /*7570*/  LDG.E.U8 R156, desc[UR36][R2.64+0xc8] ;  /* 0x0000c824029c7981 */ /* 0x000e64000c1e1100 */
[----:B-1----:R-:W-:-:S05]  /*7580*/  PRMT R11, R156, 0x8880, RZ ;  /* 0x000088809c0b7816 */ /* 0x002fca00000000ff */
[----:B------:R-:W-:-:S07]  /*7590*/  IMAD R12, R11, R144, RZ ;  /* 0x000000900b0c7224 */ /* 0x000fce00078e02ff */
.L_x_240:
[----:B------:R-:W-:Y:S05]  /*75a0*/  BSYNC B1 ;  /* 0x0000000000017941 */ /* 0x000fea0003800000 */
.L_x_239:
[----:B-1----:R-:W-:Y:S01]  /*75b0*/  @!P5 IMAD R11, R44, R145, R12 ;  /* 0x000000912c0bd224 */ /* 0x002fe200078e020c */
[----:B------:R-:W-:Y:S04]  /*75c0*/  BSSY B1, `(.L_x_241) ;  /* 0x0000006000017945 */ /* 0x000fe80003800000 */
[----:B------:R1:W-:Y:S01]  /*75d0*/  @!P5 STG.E.U8 desc[UR36][R4.64+0xc8], R11 ;  /* 0x0000c80b0400d986 */ /* 0x0003e2000c101124 */
[----:B------:R-:W-:Y:S05]  /*75e0*/  @P4 BRA `(.L_x_242) ;  /* 0x00000000000c4947 */ /* 0x000fea0003800000 */
[----:B------:R-:W1:Y:S02]  /*75f0*/  LDG.E.U8 R156, desc[UR36][R2.64+0xc9] ;  /* 0x0000c924029c7981 */ /* 0x000e64000c1e1100 */
[----:B-1----:R-:W-:-:S05]  /*7600*/  PRMT R11, R156, 0x8880, RZ ;  /* 0x000088809c0b7816 */ /* 0x002fca00000000ff */
[----:B------:R-:W-:-:S07]  /*7610*/  IMAD R12, R11, R144, RZ ;  /* 0x000000900b0c7224 */ /* 0x000fce00078e02ff */
.L_x_242:
[----:B------:R-:W-:Y:S05]  /*7620*/  BSYNC B1 ;  /* 0x0000000000017941 */ /* 0x000fea0003800000 */
.L_x_241:
        /* <DEDUP_REMOVED lines=13> */
.L_x_244:
[----:B------:R-:W-:Y:S05]  /*7700*/  BSYNC B1 ;  /* 0x0000000000017941 */ /* 0x000fea0003800000 */
.L_x_243:
[----:B-1----:R-:W-:Y:S01]  /*7710*/  @!P3 IMAD R11, R46, R145, R12 ;  /* 0x000000912e0bb224 */ /* 0x002fe200078e020c */
[----:B------:R-:W-:Y:S04]  /*7720*/  BSSY B1, `(.L_x_245) ;  /* 0x0000006000017945 */ /* 0x000fe80003800000 */
[----:B------:R1:W-:Y:S01]  /*7730*/  @!P3 STG.E.U8 desc[UR36][R6.64+0xc8], R11 ;  /* 0x0000c80b0600b986 */ /* 0x0003e2000c101124 */
[----:B------:R-:W-:Y:S05]  /*7740*/  @P2 BRA `(.L_x_246) ;  /* 0x00000000000c2947 */ /* 0x000fea0003800000 */
[----:B------:R-:W1:Y:S02]  /*7750*/  LDG.E.U8 R156, desc[UR36][R8.64+0xc9] ;  /* 0x0000c924089c7981 */ /* 0x000e64000c1e1100 */
[----:B-1----:R-:W-:-:S05]  /*7760*/  PRMT R11, R156, 0x8880, RZ ;  /* 0x000088809c0b7816 */ /* 0x002fca00000000ff */
[----:B------:R-:W-:-:S07]  /*7770*/  IMAD R12, R11, R144, RZ ;  /* 0x000000900b0c7224 */ /* 0x000fce00078e02ff */
.L_x_246:
[----:B------:R-:W-:Y:S05]  /*7780*/  BSYNC B1 ;  /* 0x0000000000017941 */ /* 0x000fea0003800000 */
.L_x_245:
[----:B------:R-:W-:Y:S01]  /*7790*/  @!P2 IMAD R47, R47, R145, R12 ;  /* 0x000000912f2fa224 */ /* 0x000fe200078e020c */
[----:B------:R-:W-:Y:S04]  /*77a0*/  BSSY B1, `(.L_x_247) ;  /* 0x0000006000017945 */ /* 0x000fe80003800000 */
[----:B------:R0:W-:Y:S01]  /*77b0*/  @!P2 STG.E.U8 desc[UR36][R6.64+0xc9], R47 ;  /* 0x0000c92f0600a986 */ /* 0x0001e2000c101124 */
[----:B------:R-:W-:Y:S05]  /*77c0*/  @P5 BRA `(.L_x_248) ;  /* 0x00000000000c5947 */ /* 0x000fea0003800000 */
[----:B------:R-:W1:Y:S02]  /*77d0*/  LDG.E.U8 R156, desc[UR36][R2.64+0xd0] ;  /* 0x0000d024029c7981 */ /* 0x000e64000c1e1100 */
[----:B-1----:R-:W-:-:S05]  /*77e0*/  PRMT R11, R156, 0x8880, RZ ;  /* 0x000088809c0b7816 */ /* 0x002fca00000000ff */
[----:B------:R-:W-:-:S07]  /*77f0*/  IMAD R12, R11, R144, RZ ;  /* 0x000000900b0c7224 */ /* 0x000fce00078e02ff */
.L_x_248:
[----:B------:R-:W-:Y:S05]  /*7800*/  BSYNC B1 ;  /* 0x0000000000017941 */ /* 0x000fea0003800000 */
.L_x_247:
[----:B-1----:R-:W-:Y:S01]  /*7810*/  @!P5 IMAD R11, R32, R145, R12 ;  /* 0x00000091200bd224 */ /* 0x002fe200078e020c */
[----:B------:R-:W-:Y:S04]  /*7820*/  BSSY B1, `(.L_x_249) ;  /* 0x0000006000017945 */ /* 0x000fe80003800000 */
[----:B------:R1:W-:Y:S01]  /*7830*/  @!P5 STG.E.U8 desc[UR36][R4.64+0xd0], R11 ;  /* 0x0000d00b0400d986 */ /* 0x0003e2000c101124 */
[----:B------:R-:W-:Y:S05]  /*7840*/  @P4 BRA `(.L_x_250) ;  /* 0x00000000000c4947 */ /* 0x000fea0003800000 */
[----:B------:R-:W1:Y:S02]  /*7850*/  LDG.E.U8 R156, desc[UR36][R2.64+0xd1] ;  /* 0x0000d124029c7981 */ /* 0x000e64000c1e1100 */
[----:B-1----:R-:W-:-:S05]  /*7860*/  PRMT R11, R156, 0x8880, RZ ;  /* 0x000088809c0b7816 */ /* 0x002fca00000000ff */
[----:B------:R-:W-:-:S07]  /*7870*/  IMAD R12, R11, R144, RZ ;  /* 0x000000900b0c7224 */ /* 0x000fce00078e02ff */
.L_x_250:
[----:B------:R-:W-:Y:S05]  /*7880*/  BSYNC B1 ;  /* 0x0000000000017941 */ /* 0x000fea0003800000 */
.L_x_249:
        /* <DEDUP_REMOVED lines=13> */
.L_x_252:
[----:B------:R-:W-:Y:S05]  /*7960*/  BSYNC B1 ;  /* 0x0000000000017941 */ /* 0x000fea0003800000 */
.L_x_251:
[----:B-1----:R-:W-:Y:S01]  /*7970*/  @!P1 IMAD R11, R34, R145, R12 ;  /* 0x00000091220b9224 */ /* 0x002fe200078e020c */
[----:B------:R-:W-:Y:S04]  /*7980*/  BSSY B1, `(.L_x_253) ;  /* 0x0000006000017945 */ /* 0x000fe80003800000 */
[----:B------:R1:W-:Y:S01]  /*7990*/  @!P1 STG.E.U8 desc[UR36][R6.64+0xd0], R11 ;  /* 0x0000d00b06009986 */ /* 0x0003e2000c101124 */
[----:B------:R-:W-:Y:S05]  /*79a0*/  @P0 BRA `(.L_x_254) ;  /* 0x00000000000c0947 */ /* 0x000fea0003800000 */
[----:B------:R-:W1:Y:S02]  /*79b0*/  LDG.E.U8 R156, desc[UR36][R8.64+0xd1] ;  /* 0x0000d124089c7981 */ /* 0x000e64000c1e1100 */
[----:B-1----:R-:W-:-:S05]  /*79c0*/  PRMT R11, R156, 0x8880, RZ ;  /* 0x000088809c0b7816 */ /* 0x002fca00000000ff */
[----:B------:R-:W-:-:S07]  /*79d0*/  IMAD R12, R11, R144, RZ ;  /* 0x000000900b0c7224 */ /* 0x000fce00078e02ff */
.L_x_254:
[----:B------:R-:W-:Y:S05]  /*79e0*/  BSYNC B1 ;  /* 0x0000000000017941 */ /* 0x000fea0003800000 */
.L_x_253:
[----:B------:R-:W-:Y:S01]  /*79f0*/  @!P0 IMAD R35, R35, R145, R12 ;  /* 0x0000009123238224 */ /* 0x000fe200078e020c */
[----:B------:R-:W-:Y:S04]  /*7a00*/  BSSY B1, `(.L_x_255) ;  /* 0x0000006000017945 */ /* 0x000fe80003800000 */
[----:B------:R0:W-:Y:S01]  /*7a10*/  @!P0 STG.E.U8 desc[UR36][R6.64+0xd1], R35 ;  /* 0x0000d12306008986 */ /* 0x0001e2000c101124 */
[----:B------:R-:W-:Y:S05]  /*7a20*/  @P5 BRA `(.L_x_256) ;  /* 0x00000000000c5947 */ /* 0x000fea0003800000 */
[----:B------:R-:W1:Y:S02]  /*7a30*/  LDG.E.U8 R156, desc[UR36][R2.64+0xd8] ;  /* 0x0000d824029c7981 */ /* 0x000e64000c1e1100 */
[----:B-1----:R-:W-:-:S05]  /*7a40*/  PRMT R11, R156, 0x8880, RZ ;  /* 0x000088809c0b7816 */ /* 0x002fca00000000ff */
[----:B------:R-:W-:-:S07]  /*7a50*/  IMAD R12, R11, R144, RZ ;  /* 0x000000900b0c7224 */ /* 0x000fce00078e02ff */
.L_x_256:
[----:B------:R-:W-:Y:S05]  /*7a60*/  BSYNC B1 ;  /* 0x0000000000017941 */ /* 0x000fea0003800000 */
.L_x_255:
[----:B-1----:R-:W-:Y:S01]  /*7a70*/  @!P5 IMAD R11, R36, R145, R12 ;  /* 0x00000091240bd224 */ /* 0x002fe200078e020c */
[----:B------:R-:W-:Y:S04]  /*7a80*/  BSSY B1, `(.L_x_257) ;  /* 0x0000006000017945 */ /* 0x000fe80003800000 */
[----:B------:R1:W-:Y:S01]  /*7a90*/  @!P5 STG.E.U8 desc[UR36][R4.64+0xd8], R11 ;  /* 0x0000d80b0400d986 */ /* 0x0003e2000c101124 */
[----:B------:R-:W-:Y:S05]  /*7aa0*/  @P4 BRA `(.L_x_258) ;  /* 0x00000000000c4947 */ /* 0x000fea0003800000 */
[----:B------:R-:W1:Y:S02]  /*7ab0*/  LDG.E.U8 R156, desc[UR36][R2.64+0xd9] ;  /* 0x0000d924029c7981 */ /* 0x000e64000c1e1100 */
[----:B-1----:R-:W-:-:S05]  /*7ac0*/  PRMT R11, R156, 0x8880, RZ ;  /* 0x000088809c0b7816 */ /* 0x002fca00000000ff */
[----:B------:R-:W-:-:S07]  /*7ad0*/  IMAD R12, R11, R144, RZ ;  /* 0x000000900b0c7224 */ /* 0x000fce00078e02ff */
.L_x_258:
[----:B------:R-:W-:Y:S05]  /*7ae0*/  BSYNC B1 ;  /* 0x0000000000017941 */ /* 0x000fea0003800000 */
.L_x_257:
        /* <DEDUP_REMOVED lines=13> */
.L_x_260:
[----:B------:R-:W-:Y:S05]  /*7bc0*/  BSYNC B1 ;  /* 0x0000000000017941 */ /* 0x000fea0003800000 */
.L_x_259:
[----:B-1----:R-:W-:Y:S01]  /*7bd0*/  @!P3 IMAD R11, R38, R145, R12 ;  /* 0x00000091260bb224 */ /* 0x002fe200078e020c */
[----:B------:R-:W-:Y:S04]  /*7be0*/  BSSY B1, `(.L_x_261) ;  /* 0x0000006000017945 */ /* 0x000fe80003800000 */
[----:B------:R1:W-:Y:S01]  /*7bf0*/  @!P3 STG.E.U8 desc[UR36][R6.64+0xd8], R11 ;  /* 0x0000d80b0600b986 */ /* 0x0003e2000c101124 */
[----:B------:R-:W-:Y:S05]  /*7c00*/  @P2 BRA `(.L_x_262) ;  /* 0x00000000000c2947 */ /* 0x000fea0003800000 */
[----:B------:R-:W1:Y:S02]  /*7c10*/  LDG.E.U8 R156, desc[UR36][R8.64+0xd9] ;  /* 0x0000d924089c7981 */ /* 0x000e64000c1e1100 */
[----:B-1----:R-:W-:-:S05]  /*7c20*/  PRMT R11, R156, 0x8880, RZ ;  /* 0x000088809c0b7816 */ /* 0x002fca00000000ff */
[----:B------:R-:W-:-:S07]  /*7c30*/  IMAD R12, R11, R144, RZ ;  /* 0x000000900b0c7224 */ /* 0x000fce00078e02ff */
.L_x_262:
[----:B------:R-:W-:Y:S05]  /*7c40*/  BSYNC B1 ;  /* 0x0000000000017941 */ /* 0x000fea0003800000 */
.L_x_261:
[----:B------:R-:W-:Y:S01]  /*7c50*/  @!P2 IMAD R39, R39, R145, R12 ;  /* 0x000000912727a224 */ /* 0x000fe200078e020c */
[----:B------:R-:W-:Y:S04]  /*7c60*/  BSSY B1, `(.L_x_263) ;  /* 0x0000006000017945 */ /* 0x000fe80003800000 */
[----:B------:R0:W-:Y:S01]  /*7c70*/  @!P2 STG.E.U8 desc[UR36][R6.64+0xd9], R39 ;  /* 0x0000d9270600a986 */ /* 0x0001e2000c101124 */
[----:B------:R-:W-:Y:S05]  /*7c80*/  @P5 BRA `(.L_x_264) ;  /* 0x00000000000c5947 */ /* 0x000fea0003800000 */
[----:B------:R-:W1:Y:S02]  /*7c90*/  LDG.E.U8 R156, desc[UR36][R2.64+0xe0] ;  /* 0x0000e024029c7981 */ /* 0x000e64000c1e1100 */
[----:B-1----:R-:W-:-:S05]  /*7ca0*/  PRMT R11, R156, 0x8880, RZ ;  /* 0x000088809c0b7816 */ /* 0x002fca00000000ff */
[----:B------:R-:W-:-:S07]  /*7cb0*/  IMAD R12, R11, R144, RZ ;  /* 0x000000900b0c7224 */ /* 0x000fce00078e02ff */
.L_x_264:
[----:B------:R-:W-:Y:S05]  /*7cc0*/  BSYNC B1 ;  /* 0x0000000000017941 */ /* 0x000fea0003800000 */
.L_x_263:
[----:B-1----:R-:W-:Y:S01]  /*7cd0*/  @!P5 IMAD R11, R24, R145, R12 ;  /* 0x00000091180bd224 */ /* 0x002fe200078e020c */
[----:B------:R-:W-:Y:S04]  /*7ce0*/  BSSY B1, `(.L_x_265) ;  /* 0x0000006000017945 */ /* 0x000fe80003800000 */
[----:B------:R1:W-:Y:S01]  /*7cf0*/  @!P5 STG.E.U8 desc[UR36][R4.64+0xe0], R11 ;  /* 0x0000e00b0400d986 */ /* 0x0003e2000c101124 */
[----:B------:R-:W-:Y:S05]  /*7d00*/  @P4 BRA `(.L_x_266) ;  /* 0x00000000000c4947 */ /* 0x000fea0003800000 */
[----:B------:R-:W1:Y:S02]  /*7d10*/  LDG.E.U8 R156, desc[UR36][R2.64+0xe1] ;  /* 0x0000e124029c7981 */ /* 0x000e64000c1e1100 */
[----:B-1----:R-:W-:-:S05]  /*7d20*/  PRMT R11, R156, 0x8880, RZ ;  /* 0x000088809c0b7816 */ /* 0x002fca00000000ff */
[----:B------:R-:W-:-:S07]  /*7d30*/  IMAD R12, R11, R144, RZ ;  /* 0x000000900b0c7224 */ /* 0x000fce00078e02ff */
.L_x_266:
[----:B------:R-:W-:Y:S05]  /*7d40*/  BSYNC B1 ;  /* 0x0000000000017941 */ /* 0x000fea0003800000 */
.L_x_265:
        /* <DEDUP_REMOVED lines=9> */
[----:B------:R-:W-:Y:S01]  /*7de0*/  ISETP.LT.OR P3, PT, R0, 0x9, !P3 ;  /* 0x000000090000780c */ /* 0x000fe20005f61670 */
[----:B------:R-:W-:-:S12]  /*7df0*/  @P1 BRA `(.L_x_268) ;  /* 0x00000000000c1947 */ /* 0x000fd80003800000 */
[----:B------:R-:W1:Y:S02]  /*7e00*/  LDG.E.U8 R156, desc[UR36][R8.64+0xe0] ;  /* 0x0000e024089c7981 */ /* 0x000e64000c1e1100 */
[----:B-1----:R-:W-:-:S05]  /*7e10*/  PRMT R11, R156, 0x8880, RZ ;  /* 0x000088809c0b7816 */ /* 0x002fca00000000ff */
[----:B------:R-:W-:-:S07]  /*7e20*/  IMAD R12, R11, R144, RZ ;  /* 0x000000900b0c7224 */ /* 0x000fce00078e02ff */
.L_x_268:
[----:B------:R-:W-:Y:S05]  /*7e30*/  BSYNC B1 ;  /* 0x0000000000017941 */ /* 0x000fea0003800000 */
.L_x_267:
[----:B-1----:R-:W-:Y:S01]  /*7e40*/  @!P1 IMAD R11, R26, R145, R12 ;  /* 0x000000911a0b9224 */ /* 0x002fe200078e020c */
[----:B------:R-:W-:Y:S04]  /*7e50*/  BSSY B1, `(.L_x_269) ;  /* 0x0000006000017945 */ /* 0x000fe80003800000 */
[----:B------:R1:W-:Y:S01]  /*7e60*/  @!P1 STG.E.U8 desc[UR36][R6.64+0xe0], R11 ;  /* 0x0000e00b06009986 */ /* 0x0003e2000c101124 */
[----:B------:R-:W-:Y:S05]  /*7e70*/  @P0 BRA `(.L_x_270) ;  /* 0x00000000000c0947 */ /* 0x000fea0003800000 */
[----:B------:R-:W1:Y:S02]  /*7e80*/  LDG.E.U8 R156, desc[UR36][R8.64+0xe1] ;  /* 0x0000e124089c7981 */ /* 0x000e64000c1e1100 */
[----:B-1----:R-:W-:-:S05]  /*7e90*/  PRMT R11, R156, 0x8880, RZ ;  /* 0x000088809c0b7816 */ /* 0x002fca00000000ff */
[----:B------:R-:W-:-:S07]  /*7ea0*/  IMAD R12, R11, R144, RZ ;  /* 0x000000900b0c7224 */ /* 0x000fce00078e02ff */
.L_x_270:
[----:B------:R-:W-:Y:S05]  /*7eb0*/  BSYNC B1 ;  /* 0x0000000000017941 */ /* 0x000fea0003800000 */
.L_x_269:
[----:B------:R-:W-:Y:S01]  /*7ec0*/  @!P0 IMAD R27, R27, R145, R12 ;  /* 0x000000911b1b8224 */ /* 0x000fe200078e020c */
[----:B------:R-:W-:Y:S04]  /*7ed0*/  BSSY B1, `(.L_x_271) ;  /* 0x0000006000017945 */ /* 0x000fe80003800000 */
[----:B------:R0:W-:Y:S01]  /*7ee0*/  @!P0 STG.E.U8 desc[UR36][R6.64+0xe1], R27 ;  /* 0x0000e11b06008986 */ /* 0x0001e2000c101124 */
[----:B------:R-:W-:Y:S05]  /*7ef0*/  @P5 BRA `(.L_x_272) ;  /* 0x00000000000c5947 */ /* 0x000fea0003800000 */
[----:B------:R-:W1:Y:S02]  /*7f00*/  LDG.E.U8 R156, desc[UR36][R2.64+0xe8] ;  /* 0x0000e824029c7981 */ /* 0x000e64000c1e1100 */
[----:B-1----:R-:W-:-:S05]  /*7f10*/  PRMT R11, R156, 0x8880, RZ ;  /* 0x000088809c0b7816 */ /* 0x002fca00000000ff */
[----:B------:R-:W-:-:S07]  /*7f20*/  IMAD R12, R11, R144, RZ ;  /* 0x000000900b0c7224 */ /* 0x000fce00078e02ff */
.L_x_272:
[----:B------:R-:W-:Y:S05]  /*7f30*/  BSYNC B1 ;  /* 0x0000000000017941 */ /* 0x000fea0003800000 */
.L_x_271:
[----:B-1----:R-:W-:Y:S01]  /*7f40*/  @!P5 IMAD R11, R28, R145, R12 ;  /* 0x000000911c0bd224 */ /* 0x002fe200078e020c */
[----:B------:R-:W-:Y:S04]  /*7f50*/  BSSY B1, `(.L_x_273) ;  /* 0x0000006000017945 */ /* 0x000fe80003800000 */
[----:B------:R1:W-:Y:S01]  /*7f60*/  @!P5 STG.E.U8 desc[UR36][R4.64+0xe8], R11 ;  /* 0x0000e80b0400d986 */ /* 0x0003e2000c101124 */
[----:B------:R-:W-:Y:S05]  /*7f70*/  @P4 BRA `(.L_x_274) ;  /* 0x00000000000c4947 */ /* 0x000fea0003800000 */
[----:B------:R-:W1:Y:S02]  /*7f80*/  LDG.E.U8 R156, desc[UR36][R2.64+0xe9] ;  /* 0x0000e924029c7981 */ /* 0x000e64000c1e1100 */
[----:B-1----:R-:W-:-:S05]  /*7f90*/  PRMT R11, R156, 0x8880, RZ ;  /* 0x000088809c0b7816 */ /* 0x002fca00000000ff */
[----:B------:R-:W-:-:S07]  /*7fa0*/  IMAD R12, R11, R144, RZ ;  /* 0x000000900b0c7224 */ /* 0x000fce00078e02ff */
.L_x_274:
[----:B------:R-:W-:Y:S05]  /*7fb0*/  BSYNC B1 ;  /* 0x0000000000017941 */ /* 0x000fea0003800000 */
.L_x_273:
[----:B------:R-:W-:Y:S01]  /*7fc0*/  @!P4 IMAD R29, R29, R145, R12 ;  /* 0x000000911d1dc224 */ /* 0x000fe200078e020c */
[----:B------:R-:W-:Y:S04]  /*7fd0*/  BSSY B1, `(.L_x_275) ;  /* 0x0000006000017945 */ /* 0x000fe80003800000 */
[----:B------:R0:W-:Y:S01]  /*7fe0*/  @!P4 STG.E.U8 desc[UR36][R4.64+0xe9], R29 ;  /* 0x0000e91d0400c986 */ /* 0x0001e2000c101124 */
[----:B------:R-:W-:Y:S05]  /*7ff0*/  @P3 BRA `(.L_x_276) ;  /* 0x00000000000c3947 */ /* 0x000fea0003800000 */
[----:B------:R-:W0:Y:S02]  /*8000*/  LDG.E.U8 R156, desc[UR36][R8.64+0xe8] ;  /* 0x0000e824089c7981 */ /* 0x000e24000c1e1100 */
[----:B0-----:R-:W-:-:S05]  /*8010*/  PRMT R3, R156, 0x8880, RZ ;  /* 0x000088809c037816 */ /* 0x001fca00000000ff */
[----:B------:R-:W-:-:S07]  /*8020*/  IMAD R12, R3, R144, RZ ;  /* 0x00000090030c7224 */ /* 0x000fce00078e02ff */
.L_x_276:
[----:B------:R-:W-:Y:S05]  /*8030*/  BSYNC B1 ;  /* 0x0000000000017941 */ /* 0x000fea0003800000 */
.L_x_275:
[----:B0-----:R-:W-:Y:S01]  /*8040*/  @!P3 IMAD R3, R30, R145, R12 ;  /* 0x000000911e03b224 */ /* 0x001fe200078e020c */
[----:B------:R-:W-:Y:S01]  /*8050*/  ISETP.LT.OR P2, PT, R0, 0x9, !P2 ;  /* 0x000000090000780c */ /* 0x000fe20005741670 */
[----:B------:R-:W-:Y:S03]  /*8060*/  BSSY B1, `(.L_x_277) ;  /* 0x0000006000017945 */ /* 0x000fe60003800000 */
[----:B------:R0:W-:Y:S09]  /*8070*/  @!P3 STG.E.U8 desc[UR36][R6.64+0xe8], R3 ;  /* 0x0000e8030600b986 */ /* 0x0001f2000c101124 */
[----:B------:R-:W-:Y:S05]  /*8080*/  @P2 BRA `(.L_x_278) ;  /* 0x00000000000c2947 */ /* 0x000fea0003800000 */
[----:B------:R-:W0:Y:S02]  /*8090*/  LDG.E.U8 R156, desc[UR36][R8.64+0xe9] ;  /* 0x0000e924089c7981 */ /* 0x000e24000c1e1100 */
[----:B0-----:R-:W-:-:S05]  /*80a0*/  PRMT R3, R156, 0x8880, RZ ;  /* 0x000088809c037816 */ /* 0x001fca00000000ff */
[----:B------:R-:W-:-:S07]  /*80b0*/  IMAD R12, R3, R144, RZ ;  /* 0x00000090030c7224 */ /* 0x000fce00078e02ff */
.L_x_278:
[----:B------:R-:W-:Y:S05]  /*80c0*/  BSYNC B1 ;  /* 0x0000000000017941 */ /* 0x000fea0003800000 */
.L_x_277:
[----:B------:R-:W-:Y:S01]  /*80d0*/  IMAD R31, R31, R145, R12 ;  /* 0x000000911f1f7224 */ /* 0x000fe200078e020c */
[----:B------:R-:W-:Y:S06]  /*80e0*/  @P2 BRA `(.L_x_279) ;  /* 0x0000001800982947 */ /* 0x000fec0003800000 */
[----:B------:R0:W-:Y:S01]  /*80f0*/  STG.E.U8 desc[UR36][R6.64+0xe9], R31 ;  /* 0x0000e91f06007986 */ /* 0x0001e2000c101124 */
[----:B------:R-:W-:Y:S05]  /*8100*/  BRA `(.L_x_279) ;  /* 0x0000001800907947 */ /* 0x000fea0003800000 */
.L_x_38:
[C---:B------:R-:W-:Y:S02]  /*8110*/  ISETP.GE.AND P1, PT, R10.reuse, 0x1, PT ;  /* 0x000000010a00780c */ /* 0x040fe40003f26270 */
[----:B------:R-:W-:Y:S02]  /*8120*/  ISETP.GE.AND P2, PT, R10, 0x2, PT ;  /* 0x000000020a00780c */ /* 0x000fe40003f46270 */
[C---:B------:R-:W-:Y:S02]  /*8130*/  ISETP.LT.OR P3, PT, R0.reuse, 0x1, !P1 ;  /* 0x000000010000780c */ /* 0x040fe40004f61670 */
[C---:B------:R-:W-:Y:S02]  /*8140*/  ISETP.LT.OR P4, PT, R0.reuse, 0x1, !P2 ;  /* 0x000000010000780c */ /* 0x040fe40005781670 */
[C---:B------:R-:W-:Y:S02]  /*8150*/  ISETP.LT.OR P1, PT, R0.reuse, 0x9, !P1 ;  /* 0x000000090000780c */ /* 0x040fe40004f21670 */
[----:B------:R-:W-:-:S02]  /*8160*/  ISETP.LT.OR P2, PT, R0, 0x9, !P2 ;  /* 0x000000090000780c */ /* 0x000fc40005741670 */
[C---:B------:R-:W-:Y:S02]  /*8170*/  ISETP.GE.AND P5, PT, R10.reuse, 0x9, PT ;  /* 0x000000090a00780c */ /* 0x040fe40003fa6270 */
[----:B------:R-:W-:-:S03]  /*8180*/  ISETP.GE.AND P0, PT, R10, 0xa, PT ;  /* 0x0000000a0a00780c */ /* 0x000fc60003f06270 */
[-C--:B------:R-:W-:Y:S02]  /*8190*/  @!P3 IMAD R3, R136, R145.reuse, RZ ;  /* 0x000000918803b224 */ /* 0x080fe400078e02ff */
[-C--:B------:R-:W-:Y:S02]  /*81a0*/  @!P4 IMAD R137, R137, R145.reuse, RZ ;  /* 0x000000918989c224 */ /* 0x080fe400078e02ff */
[-C--:B------:R-:W-:Y:S01]  /*81b0*/  @!P1 IMAD R9, R138, R145.reuse, RZ ;  /* 0x000000918a099224 */ /* 0x080fe200078e02ff */
[----:B------:R0:W-:Y:S01]  /*81c0*/  @!P3 STG.E.U8 desc[UR36][R4.64], R3 ;  /* 0x000000030400b986 */ /* 0x0001e2000c101124 */
[C---:B------:R-:W-:Y:S01]  /*81d0*/  ISETP.LT.OR P3, PT, R0.reuse, 0x1, !P5 ;  /* 0x000000010000780c */ /* 0x040fe20006f61670 */
[----:B------:R-:W-:Y:S02]  /*81e0*/  @!P2 IMAD R139, R139, R145, RZ ;  /* 0x000000918b8ba224 */ /* 0x000fe400078e02ff */
[----:B------:R-:W-:Y:S01]  /*81f0*/  @!P4 STG.E.U8 desc[UR36][R4.64+0x1], R137 ;  /* 0x000001890400c986 */ /* 0x000fe2000c101124 */
[----:B------:R-:W-:-:S02]  /*8200*/  ISETP.LT.OR P4, PT, R0, 0x1, !P0 ;  /* 0x000000010000780c */ /* 0x000fc40004781670 */
[C---:B------:R-:W-:Y:S01]  /*8210*/  ISETP.LT.OR P0, PT, R0.reuse, 0x9, !P0 ;  /* 0x000000090000780c */ /* 0x040fe20004701670 */
[----:B------:R1:W-:Y:S01]  /*8220*/  @!P1 STG.E.U8 desc[UR36][R6.64], R9 ;  /* 0x0000000906009986 */ /* 0x0003e2000c101124 */
[----:B------:R-:W-:Y:S02]  /*8230*/  ISETP.LT.OR P1, PT, R0, 0x9, !P5 ;  /* 0x000000090000780c */ /* 0x000fe40006f21670 */
[C---:B------:R-:W-:Y:S01]  /*8240*/  ISETP.GE.AND P5, PT, R10.reuse, 0x11, PT ;  /* 0x000000110a00780c */ /* 0x040fe20003fa6270 */
[----:B------:R-:W-:Y:S01]  /*8250*/  @!P2 STG.E.U8 desc[UR36][R6.64+0x1], R139 ;  /* 0x0000018b0600a986 */ /* 0x000fe2000c101124 */
[----:B------:R-:W-:Y:S01]  /*8260*/  ISETP.GE.AND P2, PT, R10, 0x12, PT ;  /* 0x000000120a00780c */ /* 0x000fe20003f46270 */
[----:B------:R-:W-:-:S04]  /*8270*/  @!P3 IMAD R11, R140, R145, RZ ;  /* 0x000000918c0bb224 */ /* 0x000fc800078e02ff */
[-C--:B------:R-:W-:Y:S01]  /*8280*/  @!P4 IMAD R141, R141, R145.reuse, RZ ;  /* 0x000000918d8dc224 */ /* 0x080fe200078e02ff */
[----:B------:R-:W-:Y:S01]  /*8290*/  @!P3 STG.E.U8 desc[UR36][R4.64+0x8], R11 ;  /* 0x0000080b0400b986 */ /* 0x000fe2000c101124 */
[C---:B------:R-:W-:Y:S01]  /*82a0*/  ISETP.LT.OR P3, PT, R0.reuse, 0x1, !P5 ;  /* 0x000000010000780c */ /* 0x040fe20006f61670 */
[-C--:B------:R-:W-:Y:S02]  /*82b0*/  @!P0 IMAD R143, R143, R145.reuse, RZ ;  /* 0x000000918f8f8224 */ /* 0x080fe400078e02ff */
[----:B------:R-:W-:Y:S01]  /*82c0*/  @!P4 STG.E.U8 desc[UR36][R4.64+0x9], R141 ;  /* 0x0000098d0400c986 */ /* 0x000fe2000c101124 */
[----:B------:R-:W-:Y:S01]  /*82d0*/  ISETP.LT.OR P4, PT, R0, 0x1, !P2 ;  /* 0x000000010000780c */ /* 0x000fe20005781670 */
[----:B0-----:R-:W-:Y:S01]  /*82e0*/  @!P1 IMAD R3, R142, R145, RZ ;  /* 0x000000918e039224 */ /* 0x001fe200078e02ff */
[----:B------:R-:W-:Y:S01]  /*82f0*/  ISETP.LT.OR P2, PT, R0, 0x9, !P2 ;  /* 0x000000090000780c */ /* 0x000fe20005741670 */
[----:B------:R-:W-:Y:S01]  /*8300*/  @!P0 STG.E.U8 desc[UR36][R6.64+0x9], R143 ;  /* 0x0000098f06008986 */ /* 0x000fe2000c101124 */
[----:B------:R-:W-:-:S03]  /*8310*/  ISETP.GE.AND P0, PT, R10, 0x1a, PT ;  /* 0x0000001a0a00780c */ /* 0x000fc60003f06270 */
[----:B------:R0:W-:Y:S01]  /*8320*/  @!P1 STG.E.U8 desc[UR36][R6.64+0x8], R3 ;  /* 0x0000080306009986 */ /* 0x0001e2000c101124 */
[----:B------:R-:W-:Y:S01]  /*8330*/  ISETP.LT.OR P1, PT, R0, 0x9, !P5 ;  /* 0x000000090000780c */ /* 0x000fe20006f21670 */
[----:B-1----:R-:W-:Y:S01]  /*8340*/  @!P3 IMAD R9, R128, R145, RZ ;  /* 0x000000918009b224 */ /* 0x002fe200078e02ff */
[----:B------:R-:W-:-:S03]  /*8350*/  ISETP.GE.AND P5, PT, R10, 0x19, PT ;  /* 0x000000190a00780c */ /* 0x000fc60003fa6270 */
[-C--:B------:R-:W-:Y:S01]  /*8360*/  @!P4 IMAD R129, R129, R145.reuse, RZ ;  /* 0x000000918181c224 */ /* 0x080fe200078e02ff */
[----:B------:R-:W-:Y:S01]  /*8370*/  @!P3 STG.E.U8 desc[UR36][R4.64+0x10], R9 ;  /* 0x000010090400b986 */ /* 0x000fe2000c101124 */
[C---:B------:R-:W-:Y:S01]  /*8380*/  ISETP.LT.OR P3, PT, R0.reuse, 0x1, !P5 ;  /* 0x000000010000780c */ /* 0x040fe20006f61670 */
[-C--:B------:R-:W-:Y:S02]  /*8390*/  @!P2 IMAD R131, R131, R145.reuse, RZ ;  /* 0x000000918383a224 */ /* 0x080fe400078e02ff */
[----:B------:R-:W-:Y:S01]  /*83a0*/  @!P4 STG.E.U8 desc[UR36][R4.64+0x11], R129 ;  /* 0x000011810400c986 */ /* 0x000fe2000c101124 */
[----:B------:R-:W-:Y:S02]  /*83b0*/  ISETP.LT.OR P4, PT, R0, 0x1, !P0 ;  /* 0x000000010000780c */ /* 0x000fe40004781670 */
[----:B0-----:R-:W-:Y:S01]  /*83c0*/  @!P1 IMAD R3, R130, R145, RZ ;  /* 0x0000009182039224 */ /* 0x001fe200078e02ff */
[----:B------:R-:W-:Y:S01]  /*83d0*/  @!P2 STG.E.U8 desc[UR36][R6.64+0x11], R131 ;  /* 0x000011830600a986 */ /* 0x000fe2000c101124 */
[----:B------:R-:W-:-:S02]  /*83e0*/  ISETP.LT.OR P0, PT, R0, 0x9, !P0 ;  /* 0x000000090000780c */ /* 0x000fc40004701670 */
[----:B------:R-:W-:Y:S01]  /*83f0*/  ISETP.GE.AND P2, PT, R10, 0x22, PT ;  /* 0x000000220a00780c */ /* 0x000fe20003f46270 */
[----:B------:R0:W-:Y:S01]  /*8400*/  @!P1 STG.E.U8 desc[UR36][R6.64+0x10], R3 ;  /* 0x0000100306009986 */ /* 0x0001e2000c101124 */
[----:B------:R-:W-:Y:S01]  /*8410*/  ISETP.LT.OR P1, PT, R0, 0x9, !P5 ;  /* 0x000000090000780c */ /* 0x000fe20006f21670 */
[----:B------:R-:W-:Y:S01]  /*8420*/  @!P3 IMAD R11, R132, R145, RZ ;  /* 0x00000091840bb224 */ /* 0x000fe200078e02ff */
[----:B------:R-:W-:-:S03]  /*8430*/  ISETP.GE.AND P5, PT, R10, 0x21, PT ;  /* 0x000000210a00780c */ /* 0x000fc60003fa6270 */
[-C--:B------:R-:W-:Y:S01]  /*8440*/  @!P4 IMAD R133, R133, R145.reuse, RZ ;  /* 0x000000918585c224 */ /* 0x080fe200078e02ff */
[----:B------:R-:W-:Y:S01]  /*8450*/  @!P3 STG.E.U8 desc[UR36][R4.64+0x18], R11 ;  /* 0x0000180b0400b986 */ /* 0x000fe2000c101124 */
[C---:B------:R-:W-:Y:S02]  /*8460*/  ISETP.LT.OR P3, PT, R0.reuse, 0x1, !P5 ;  /* 0x000000010000780c */ /* 0x040fe40006f61670 */
[-C--:B------:R-:W-:Y:S01]  /*8470*/  @!P0 IMAD R135, R135, R145.reuse, RZ ;  /* 0x0000009187878224 */ /* 0x080fe200078e02ff */
        /* <DEDUP_REMOVED lines=143> */
[----:B------:R-:W-:Y:S01]  /*8d70*/  ISETP.LT.OR P2, PT, R0, 0x9, !P2 ;  /* 0x000000090000780c */ /* 0x000fe20005741670 */
[----:B------:R-:W-:Y:S01]  /*8d80*/  @!P0 STG.E.U8 desc[UR36][R6.64+0x69], R95 ;  /* 0x0000695f06008986 */ /* 0x000fe2000c101124 */
[----:B------:R-:W-:-:S03]  /*8d90*/  ISETP.GE.AND P0, PT, R10, 0x7a, PT ;  /* 0x0000007a0a00780c */ /* 0x000fc60003f06270 */
[----:B------:R0:W-:Y:S01]  /*8da0*/  @!P1 STG.E.U8 desc[UR36][R6.64+0x68], R3 ;  /* 0x0000680306009986 */ /* 0x0001e2000c101124 */
[-C--:B------:R-:W-:Y:S01]  /*8db0*/  @!P3 IMAD R9, R80, R145.reuse, RZ ;  /* 0x000000915009b224 */ /* 0x080fe200078e02ff */
[----:B------:R-:W-:Y:S02]  /*8dc0*/  ISETP.LT.OR P1, PT, R0, 0x9, !P5 ;  /* 0x000000090000780c */ /* 0x000fe40006f21670 */
[----:B------:R-:W-:Y:S01]  /*8dd0*/  ISETP.GE.AND P5, PT, R10, 0x79, PT ;  /* 0x000000790a00780c */ /* 0x000fe20003fa6270 */
[-C--:B------:R-:W-:Y:S01]  /*8de0*/  @!P4 IMAD R81, R81, R145.reuse, RZ ;  /* 0x000000915151c224 */ /* 0x080fe200078e02ff */
[----:B------:R-:W-:Y:S02]  /*8df0*/  @!P3 STG.E.U8 desc[UR36][R4.64+0x70], R9 ;  /* 0x000070090400b986 */ /* 0x000fe4000c101124 */
[C---:B------:R-:W-:Y:S01]  /*8e00*/  ISETP.LT.OR P3, PT, R0.reuse, 0x1, !P5 ;  /* 0x000000010000780c */ /* 0x040fe20006f61670 */
[----:B------:R-:W-:Y:S01]  /*8e10*/  @!P2 IMAD R83, R83, R145, RZ ;  /* 0x000000915353a224 */ /* 0x000fe200078e02ff */
[----:B------:R-:W-:Y:S01]  /*8e20*/  @!P4 STG.E.U8 desc[UR36][R4.64+0x71], R81 ;  /* 0x000071510400c986 */ /* 0x000fe2000c101124 */
[----:B------:R-:W-:-:S02]  /*8e30*/  ISETP.LT.OR P4, PT, R0, 0x1, !P0 ;  /* 0x000000010000780c */ /* 0x000fc40004781670 */
[----:B------:R-:W-:Y:S01]  /*8e40*/  ISETP.LT.OR P0, PT, R0, 0x9, !P0 ;  /* 0x000000090000780c */ /* 0x000fe20004701670 */
[----:B------:R-:W-:Y:S01]  /*8e50*/  @!P2 STG.E.U8 desc[UR36][R6.64+0x71], R83 ;  /* 0x000071530600a986 */ /* 0x000fe2000c101124 */
[-C--:B0-----:R-:W-:Y:S01]  /*8e60*/  @!P1 IMAD R3, R82, R145.reuse, RZ ;  /* 0x0000009152039224 */ /* 0x081fe200078e02ff */
[----:B------:R-:W-:Y:S02]  /*8e70*/  ISETP.LT.OR P2, PT, R0, 0x9, !P5 ;  /* 0x000000090000780c */ /* 0x000fe40006f41670 */
[----:B------:R-:W-:Y:S02]  /*8e80*/  ISETP.GE.AND P5, PT, R10, 0x82, PT ;  /* 0x000000820a00780c */ /* 0x000fe40003fa6270 */
[----:B------:R0:W-:Y:S01]  /*8e90*/  @!P1 STG.E.U8 desc[UR36][R6.64+0x70], R3 ;  /* 0x0000700306009986 */ /* 0x0001e2000c101124 */
[-C--:B------:R-:W-:Y:S01]  /*8ea0*/  @!P3 IMAD R11, R84, R145.reuse, RZ ;  /* 0x00000091540bb224 */ /* 0x080fe200078e02ff */
[----:B------:R-:W-:Y:S02]  /*8eb0*/  ISETP.GE.AND P1, PT, R10, 0x81, PT ;  /* 0x000000810a00780c */ /* 0x000fe40003f26270 */
[----:B------:R-:W-:-:S02]  /*8ec0*/  @!P4 IMAD R85, R85, R145, RZ ;  /* 0x000000915555c224 */ /* 0x000fc400078e02ff */
[----:B------:R-:W-:Y:S01]  /*8ed0*/  @!P3 STG.E.U8 desc[UR36][R4.64+0x78], R11 ;  /* 0x0000780b0400b986 */ /* 0x000fe2000c101124 */
[C---:B------:R-:W-:Y:S01]  /*8ee0*/  ISETP.LT.OR P3, PT, R0.reuse, 0x1, !P1 ;  /* 0x000000010000780c */ /* 0x040fe20004f61670 */
[-C--:B------:R-:W-:Y:S01]  /*8ef0*/  @!P0 IMAD R87, R87, R145.reuse, RZ ;  /* 0x0000009157578224 */ /* 0x080fe200078e02ff */
[C---:B------:R-:W-:Y:S01]  /*8f00*/  ISETP.LT.OR P1, PT, R0.reuse, 0x9, !P1 ;  /* 0x000000090000780c */ /* 0x040fe20004f21670 */
[----:B------:R-:W-:Y:S01]  /*8f10*/  @!P4 STG.E.U8 desc[UR36][R4.64+0x79], R85 ;  /* 0x000079550400c986 */ /* 0x000fe2000c101124 */
[----:B------:R-:W-:Y:S01]  /*8f20*/  ISETP.LT.OR P4, PT, R0, 0x1, !P5 ;  /* 0x000000010000780c */ /* 0x000fe20006f81670 */
[----:B0-----:R-:W-:Y:S01]  /*8f30*/  @!P2 IMAD R3, R86, R145, RZ ;  /* 0x000000915603a224 */ /* 0x001fe200078e02ff */
[----:B------:R-:W-:Y:S01]  /*8f40*/  ISETP.LT.OR P5, PT, R0, 0x9, !P5 ;  /* 0x000000090000780c */ /* 0x000fe20006fa1670 */
[----:B------:R-:W-:Y:S01]  /*8f50*/  @!P0 STG.E.U8 desc[UR36][R6.64+0x79], R87 ;  /* 0x0000795706008986 */ /* 0x000fe2000c101124 */
[----:B------:R-:W-:-:S03]  /*8f60*/  ISETP.GE.AND P0, PT, R10, 0x8a, PT ;  /* 0x0000008a0a00780c */ /* 0x000fc60003f06270 */
[----:B------:R0:W-:Y:S01]  /*8f70*/  @!P2 STG.E.U8 desc[UR36][R6.64+0x78], R3 ;  /* 0x000078030600a986 */ /* 0x0001e2000c101124 */
[----:B------:R-:W-:Y:S01]  /*8f80*/  ISETP.GE.AND P2, PT, R10, 0x89, PT ;  /* 0x000000890a00780c */ /* 0x000fe20003f46270 */
[----:B------:R-:W-:-:S04]  /*8f90*/  @!P3 IMAD R9, R72, R145, RZ ;  /* 0x000000914809b224 */ /* 0x000fc800078e02ff */
[-C--:B------:R-:W-:Y:S01]  /*8fa0*/  @!P4 IMAD R73, R73, R145.reuse, RZ ;  /* 0x000000914949c224 */ /* 0x080fe200078e02ff */
[----:B------:R-:W-:Y:S01]  /*8fb0*/  @!P3 STG.E.U8 desc[UR36][R4.64+0x80], R9 ;  /* 0x000080090400b986 */ /* 0x000fe2000c101124 */
[C---:B------:R-:W-:Y:S01]  /*8fc0*/  ISETP.LT.OR P3, PT, R0.reuse, 0x1, !P2 ;  /* 0x000000010000780c */ /* 0x040fe20005761670 */
[-C--:B------:R-:W-:Y:S01]  /*8fd0*/  @!P5 IMAD R75, R75, R145.reuse, RZ ;  /* 0x000000914b4bd224 */ /* 0x080fe200078e02ff */
[C---:B------:R-:W-:Y:S01]  /*8fe0*/  ISETP.LT.OR P2, PT, R0.reuse, 0x9, !P2 ;  /* 0x000000090000780c */ /* 0x040fe20005741670 */
[----:B------:R-:W-:Y:S01]  /*8ff0*/  @!P4 STG.E.U8 desc[UR36][R4.64+0x81], R73 ;  /* 0x000081490400c986 */ /* 0x000fe2000c101124 */
[----:B------:R-:W-:Y:S01]  /*9000*/  ISETP.LT.OR P4, PT, R0, 0x1, !P0 ;  /* 0x000000010000780c */ /* 0x000fe20004781670 */
[----:B0-----:R-:W-:Y:S02]  /*9010*/  @!P1 IMAD R3, R74, R145, RZ ;  /* 0x000000914a039224 */ /* 0x001fe400078e02ff */
[----:B------:R-:W-:Y:S01]  /*9020*/  @!P5 STG.E.U8 desc[UR36][R6.64+0x81], R75 ;  /* 0x0000814b0600d986 */ /* 0x000fe2000c101124 */
[----:B------:R-:W-:-:S02]  /*9030*/  ISETP.LT.OR P5, PT, R0, 0x9, !P0 ;  /* 0x000000090000780c */ /* 0x000fc400047a1670 */
[C---:B------:R-:W-:Y:S01]  /*9040*/  ISETP.GE.AND P0, PT, R10.reuse, 0x92, PT ;  /* 0x000000920a00780c */ /* 0x040fe20003f06270 */
[----:B------:R0:W-:Y:S01]  /*9050*/  @!P1 STG.E.U8 desc[UR36][R6.64+0x80], R3 ;  /* 0x0000800306009986 */ /* 0x0001e2000c101124 */
[----:B------:R-:W-:Y:S01]  /*9060*/  ISETP.GE.AND P1, PT, R10, 0x91, PT ;  /* 0x000000910a00780c */ /* 0x000fe20003f26270 */
[----:B------:R-:W-:-:S04]  /*9070*/  @!P3 IMAD R11, R76, R145, RZ ;  /* 0x000000914c0bb224 */ /* 0x000fc800078e02ff */
[-C--:B------:R-:W-:Y:S01]  /*9080*/  @!P4 IMAD R77, R77, R145.reuse, RZ ;  /* 0x000000914d4dc224 */ /* 0x080fe200078e02ff */
[----:B------:R-:W-:Y:S01]  /*9090*/  @!P3 STG.E.U8 desc[UR36][R4.64+0x88], R11 ;  /* 0x0000880b0400b986 */ /* 0x000fe2000c101124 */
[C---:B------:R-:W-:Y:S02]  /*90a0*/  ISETP.LT.OR P3, PT, R0.reuse, 0x1, !P1 ;  /* 0x000000010000780c */ /* 0x040fe40004f61670 */
[-C--:B------:R-:W-:Y:S01]  /*90b0*/  @!P5 IMAD R79, R79, R145.reuse, RZ ;  /* 0x000000914f4fd224 */ /* 0x080fe200078e02ff */
[----:B------:R-:W-:Y:S01]  /*90c0*/  @!P4 STG.E.U8 desc[UR36][R4.64+0x89], R77 ;  /* 0x0000894d0400c986 */ /* 0x000fe2000c101124 */
[----:B------:R-:W-:Y:S01]  /*90d0*/  ISETP.LT.OR P4, PT, R0, 0x1, !P0 ;  /* 0x000000010000780c */ /* 0x000fe20004781670 */
[----:B0-----:R-:W-:Y:S01]  /*90e0*/  @!P2 IMAD R3, R78, R145, RZ ;  /* 0x000000914e03a224 */ /* 0x001fe200078e02ff */
[C---:B------:R-:W-:Y:S01]  /*90f0*/  ISETP.LT.OR P1, PT, R0.reuse, 0x9, !P1 ;  /* 0x000000090000780c */ /* 0x040fe20004f21670 */
        /* <DEDUP_REMOVED lines=13> */
[----:B------:R-:W-:Y:S01]  /*91d0*/  ISETP.LT.OR P5, PT, R0, 0x9, !P5 ;  /* 0x000000090000780c */ /* 0x000fe20006fa1670 */
[----:B------:R-:W-:Y:S01]  /*91e0*/  @!P0 STG.E.U8 desc[UR36][R6.64+0x91], R67 ;  /* 0x0000914306008986 */ /* 0x000fe2000c101124 */
[----:B------:R-:W-:-:S02]  /*91f0*/  ISETP.GE.AND P0, PT, R10, 0xa1, PT ;  /* 0x000000a10a00780c */ /* 0x000fc40003f06270 */
[----:B------:R-:W-:Y:S01]  /*9200*/  ISETP.LT.OR P2, PT, R0, 0x9, !P2 ;  /* 0x000000090000780c */ /* 0x000fe20005741670 */
[----:B------:R0:W-:Y:S01]  /*9210*/  @!P1 STG.E.U8 desc[UR36][R6.64+0x90], R3 ;  /* 0x0000900306009986 */ /* 0x0001e2000c101124 */
[----:B------:R-:W-:Y:S01]  /*9220*/  ISETP.GE.AND P1, PT, R10, 0xa2, PT ;  /* 0x000000a20a00780c */ /* 0x000fe20003f26270 */
[----:B------:R-:W-:-:S04]  /*9230*/  @!P3 IMAD R69, R69, R145, RZ ;  /* 0x000000914545b224 */ /* 0x000fc800078e02ff */
[-C--:B------:R-:W-:Y:S01]  /*9240*/  @!P4 IMAD R11, R68, R145.reuse, RZ ;  /* 0x00000091440bc224 */ /* 0x080fe200078e02ff */
[----:B------:R-:W-:Y:S01]  /*9250*/  @!P3 STG.E.U8 desc[UR36][R4.64+0x99], R69 ;  /* 0x000099450400b986 */ /* 0x000fe2000c101124 */
[C---:B------:R-:W-:Y:S02]  /*9260*/  ISETP.LT.OR P3, PT, R0.reuse, 0x1, !P0 ;  /* 0x000000010000780c */ /* 0x040fe40004761670 */
[C---:B------:R-:W-:Y:S01]  /*9270*/  ISETP.LT.OR P0, PT, R0.reuse, 0x9, !P0 ;  /* 0x000000090000780c */ /* 0x040fe20004701670 */
[----:B------:R-:W-:Y:S01]  /*9280*/  @!P4 STG.E.U8 desc[UR36][R4.64+0x98], R11 ;  /* 0x0000980b0400c986 */ /* 0x000fe2000c101124 */
[----:B------:R-:W-:Y:S01]  /*9290*/  ISETP.LT.OR P4, PT, R0, 0x1, !P1 ;  /* 0x000000010000780c */ /* 0x000fe20004f81670 */
[-C--:B0-----:R-:W-:Y:S01]  /*92a0*/  @!P5 IMAD R3, R70, R145.reuse, RZ ;  /* 0x000000914603d224 */ /* 0x081fe200078e02ff */
[----:B------:R-:W-:Y:S01]  /*92b0*/  ISETP.LT.OR P1, PT, R0, 0x9, !P1 ;  /* 0x000000090000780c */ /* 0x000fe20004f21670 */
[----:B------:R-:W-:-:S03]  /*92c0*/  @!P2 IMAD R71, R71, R145, RZ ;  /* 0x000000914747a224 */ /* 0x000fc600078e02ff */
[----:B------:R0:W-:Y:S01]  /*92d0*/  @!P5 STG.E.U8 desc[UR36][R6.64+0x98], R3 ;  /* 0x000098030600d986 */ /* 0x0001e2000c101124 */
[----:B------:R-:W-:Y:S02]  /*92e0*/  ISETP.GE.AND P5, PT, R10, 0xa9, PT ;  /* 0x000000a90a00780c */ /* 0x000fe40003fa6270 */
[-C--:B------:R-:W-:Y:S01]  /*92f0*/  @!P3 IMAD R9, R56, R145.reuse, RZ ;  /* 0x000000913809b224 */ /* 0x080fe200078e02ff */
[----:B------:R-:W-:Y:S01]  /*9300*/  @!P2 STG.E.U8 desc[UR36][R6.64+0x99], R71 ;  /* 0x000099470600a986 */ /* 0x000fe2000c101124 */
[----:B------:R-:W-:Y:S02]  /*9310*/  ISETP.GE.AND P2, PT, R10, 0xaa, PT ;  /* 0x000000aa0a00780c */ /* 0x000fe40003f46270 */
[-C--:B------:R-:W-:Y:S01]  /*9320*/  @!P4 IMAD R57, R57, R145.reuse, RZ ;  /* 0x000000913939c224 */ /* 0x080fe200078e02ff */
        /* <DEDUP_REMOVED lines=40> */
[-C--:B------:R-:W-:Y:S02]  /*95b0*/  @!P3 IMAD R53, R53, R145.reuse, RZ ;  /* 0x000000913535b224 */ /* 0x080fe400078e02ff */
[-C--:B------:R-:W-:Y:S02]  /*95c0*/  @!P2 IMAD R55, R55, R145.reuse, RZ ;  /* 0x000000913737a224 */ /* 0x080fe400078e02ff */
[-C--:B------:R-:W-:Y:S01]  /*95d0*/  @!P4 IMAD R11, R52, R145.reuse, RZ ;  /* 0x00000091340bc224 */ /* 0x080fe200078e02ff */
[----:B------:R-:W-:Y:S01]  /*95e0*/  @!P3 STG.E.U8 desc[UR36][R4.64+0xb9], R53 ;  /* 0x0000b9350400b986 */ /* 0x000fe2000c101124 */
[C---:B------:R-:W-:Y:S02]  /*95f0*/  ISETP.LT.OR P3, PT, R0.reuse, 0x1, !P0 ;  /* 0x000000010000780c */ /* 0x040fe40004761670 */
        /* <DEDUP_REMOVED lines=67> */
[----:B------:R1:W-:Y:S01]  /*9a30*/  @!P3 STG.E.U8 desc[UR36][R4.64+0xe0], R9 ;  /* 0x0000e0090400b986 */ /* 0x0003e2000c101124 */
[C---:B------:R-:W-:Y:S01]  /*9a40*/  ISETP.LT.OR P3, PT, R0.reuse, 0x1, !P5 ;  /* 0x000000010000780c */ /* 0x040fe20006f61670 */
[-C--:B------:R-:W-:Y:S01]  /*9a50*/  @!P0 IMAD R27, R27, R145.reuse, RZ ;  /* 0x000000911b1b8224 */ /* 0x080fe200078e02ff */
[C---:B------:R-:W-:Y:S01]  /*9a60*/  ISETP.LT.OR P5, PT, R0.reuse, 0x9, !P5 ;  /* 0x000000090000780c */ /* 0x040fe20006fa1670 */
[----:B------:R2:W-:Y:S01]  /*9a70*/  @!P4 STG.E.U8 desc[UR36][R4.64+0xe1], R25 ;  /* 0x0000e1190400c986 */ /* 0x0005e2000c101124 */
[----:B------:R-:W-:Y:S01]  /*9a80*/  ISETP.LT.OR P4, PT, R0, 0x1, !P2 ;  /* 0x000000010000780c */ /* 0x000fe20005781670 */
[-C--:B0-----:R-:W-:Y:S01]  /*9a90*/  @!P1 IMAD R3, R26, R145.reuse, RZ ;  /* 0x000000911a039224 */ /* 0x081fe200078e02ff */
[----:B------:R-:W-:Y:S01]  /*9aa0*/  ISETP.LT.OR P2, PT, R0, 0x9, !P2 ;  /* 0x000000090000780c */ /* 0x000fe20005741670 */
[----:B------:R2:W-:Y:S04]  /*9ab0*/  @!P0 STG.E.U8 desc[UR36][R6.64+0xe1], R27 ;  /* 0x0000e11b06008986 */ /* 0x0005e8000c101124 */
[----:B------:R2:W-:Y:S02]  /*9ac0*/  @!P1 STG.E.U8 desc[UR36][R6.64+0xe0], R3 ;  /* 0x0000e00306009986 */ /* 0x0005e4000c101124 */
[----:B-1----:R-:W-:-:S02]  /*9ad0*/  @!P3 IMAD R9, R28, R145, RZ ;  /* 0x000000911c09b224 */ /* 0x002fc400078e02ff */
[-C--:B------:R-:W-:Y:S02]  /*9ae0*/  @!P5 IMAD R11, R30, R145.reuse, RZ ;  /* 0x000000911e0bd224 */ /* 0x080fe400078e02ff */
[-C--:B------:R-:W-:Y:S01]  /*9af0*/  @!P4 IMAD R29, R29, R145.reuse, RZ ;  /* 0x000000911d1dc224 */ /* 0x080fe200078e02ff */
[----:B------:R2:W-:Y:S01]  /*9b00*/  @!P3 STG.E.U8 desc[UR36][R4.64+0xe8], R9 ;  /* 0x0000e8090400b986 */ /* 0x0005e2000c101124 */
[----:B------:R-:W-:-:S03]  /*9b10*/  @!P2 IMAD R31, R31, R145, RZ ;  /* 0x000000911f1fa224 */ /* 0x000fc600078e02ff */
[----:B------:R2:W-:Y:S04]  /*9b20*/  @!P4 STG.E.U8 desc[UR36][R4.64+0xe9], R29 ;  /* 0x0000e91d0400c986 */ /* 0x0005e8000c101124 */
[----:B------:R2:W-:Y:S04]  /*9b30*/  @!P5 STG.E.U8 desc[UR36][R6.64+0xe8], R11 ;  /* 0x0000e80b0600d986 */ /* 0x0005e8000c101124 */
[----:B------:R2:W-:Y:S02]  /*9b40*/  @!P2 STG.E.U8 desc[UR36][R6.64+0xe9], R31 ;  /* 0x0000e91f0600a986 */ /* 0x0005e4000c101124 */
.L_x_279:
[----:B------:R-:W-:Y:S05]  /*9b50*/  BSYNC B0 ;  /* 0x0000000000007941 */ /* 0x000fea0003800000 */
.L_x_37:
[----:B0-2---:R-:W2:Y:S01]  /*9b60*/  LDL.64 R2, [R1] ;  /* 0x0000000001027983 */ /* 0x005ea20000100a00 */
[----:B------:R-:W-:Y:S01]  /*9b70*/  ULDC.64 UR4, c[0x0][0x650] ;  /* 0x0001940000047ab9 */ /* 0x000fe20000000a00 */
[----:B------:R0:W-:Y:S01]  /*9b80*/  SYNCS.ARRIVE.TRANS64.A1T0 RZ, [R154+UR44], RZ ;  /* 0x000000ff9aff79a7 */ /* 0x0001e2000810002c */
[----:B------:R-:W-:Y:S01]  /*9b90*/  PRMT R0, RZ, 0x7610, R0 ;  /* 0x00007610ff007816 */ /* 0x000fe20000000000 */
[----:B------:R-:W-:Y:S02]  /*9ba0*/  IMAD.MOV.U32 R19, RZ, RZ, -0x1 ;  /* 0xffffffffff137424 */ /* 0x000fe400078e00ff */
[----:B------:R-:W-:Y:S01]  /*9bb0*/  IMAD.MOV.U32 R22, RZ, RZ, -0x1 ;  /* 0xffffffffff167424 */ /* 0x000fe200078e00ff */
[----:B--2---:R-:W-:-:S04]  /*9bc0*/  LEA R18, P0, R2, R18, 0x1 ;  /* 0x0000001202127211 */ /* 0x004fc800078008ff */
[----:B------:R-:W-:Y:S01]  /*9bd0*/  LEA.HI.X R17, R2, R17, R23, 0x1, P0 ;  /* 0x0000001102117211 */ /* 0x000fe200000f0c17 */
[----:B------:R-:W-:Y:S01]  /*9be0*/  IMAD.MOV.U32 R2, RZ, RZ, -0x1 ;  /* 0xffffffffff027424 */ /* 0x000fe200078e00ff */
[----:B------:R-:W-:-:S04]  /*9bf0*/  ISETP.GE.U32.AND P0, PT, R18, UR4, PT ;  /* 0x0000000412007c0c */ /* 0x000fc8000bf06070 */
[----:B------:R-:W-:-:S13]  /*9c00*/  ISETP.GE.U32.AND.EX P0, PT, R17, UR5, PT, P0 ;  /* 0x0000000511007c0c */ /* 0x000fda000bf06100 */
[----:B0-----:R-:W-:Y:S05]  /*9c10*/  @P0 BRA `(.L_x_280) ;  /* 0x0000000400700947 */ /* 0x001fea0003800000 */
[----:B------:R-:W0:Y:S01]  /*9c20*/  S2R R10, SR_CTAID.X ;  /* 0x00000000000a7919 */ /* 0x000e220000002500 */
[----:B------:R-:W2:Y:S01]  /*9c30*/  LDC.64 R8, c[0x0][0x628] ;  /* 0x00018a00ff087b82 */ /* 0x000ea20000000a00 */
[----:B------:R-:W-:Y:S01]  /*9c40*/  ULDC UR4, c[0x0][0x150] ;  /* 0x0000540000047ab9 */ /* 0x000fe20000000800 */
[----:B----4-:R-:W-:Y:S01]  /*9c50*/  IMAD.MOV.U32 R6, RZ, RZ, R18 ;  /* 0x000000ffff067224 */ /* 0x010fe200078e0012 */
[----:B------:R-:W4:Y:S01]  /*9c60*/  S2R R20, SR_CTAID.Y ;  /* 0x0000000000147919 */ /* 0x000f220000002600 */
[----:B------:R-:W-:-:S04]  /*9c70*/  IMAD.MOV.U32 R7, RZ, RZ, R17 ;  /* 0x000000ffff077224 */ /* 0x000fc800078e0011 */
[----:B------:R-:W1:Y:S08]  /*9c80*/  LDC R15, c[0x0][0x144] ;  /* 0x00005100ff0f7b82 */ /* 0x000e700000000800 */
[----:B------:R-:W1:Y:S08]  /*9c90*/  LDC R0, c[0x0][0x630] ;  /* 0x00018c00ff007b82 */ /* 0x000e700000000800 */
[----:B------:R-:W1:Y:S01]  /*9ca0*/  LDC.64 R12, c[0x0][0x620] ;  /* 0x00018800ff0c7b82 */ /* 0x000e620000000a00 */
[----:B--2---:R-:W-:-:S04]  /*9cb0*/  ISETP.NE.U32.AND P0, PT, R8, RZ, PT ;  /* 0x000000ff0800720c */ /* 0x004fc80003f05070 */
[----:B------:R-:W-:Y:S02]  /*9cc0*/  ISETP.NE.AND.EX P0, PT, R9, RZ, PT, P0 ;  /* 0x000000ff0900720c */ /* 0x000fe40003f05300 */
[----:B0-----:R-:W-:-:S05]  /*9cd0*/  I2FP.F32.U32 R2, R10 ;  /* 0x0000000a00027245 */ /* 0x001fca0000201000 */
[----:B------:R-:W-:-:S04]  /*9ce0*/  FMUL R2, R2, UR4 ;  /* 0x0000000402027c20 */ /* 0x000fc80008400000 */
[----:B------:R0:W2:Y:S02]  /*9cf0*/  F2I.U32.TRUNC.NTZ R14, R2 ;  /* 0x00000002000e7305 */ /* 0x0000a4000020f000 */
[----:B----4-:R-:W-:Y:S05]  /*9d00*/  @!P0 BRA `(.L_x_281) ;  /* 0x0000000000288947 */ /* 0x010fea0003800000 */
[----:B------:R-:W4:Y:S02]  /*9d10*/  LDC R3, c[0x0][0x634] ;  /* 0x00018d00ff037b82 */ /* 0x000f240000000800 */
[----:B----4-:R-:W-:-:S05]  /*9d20*/  IADD3 R7, P0, R18, R3, RZ ;  /* 0x0000000312077210 */ /* 0x010fca0007f1e0ff */
[----:B-1----:R-:W-:-:S04]  /*9d30*/  IMAD.X R11, RZ, RZ, R17, P0 ;  /* 0x000000ffff0b7224 */ /* 0x002fc800000e0611 */
[----:B0-----:R-:W-:-:S04]  /*9d40*/  IMAD.WIDE.U32 R2, R11, R8, RZ ;  /* 0x000000080b027225 */ /* 0x001fc800078e00ff */
[----:B---3--:R-:W-:-:S04]  /*9d50*/  IMAD.WIDE.U32 R4, P0, R7, R9, R2 ;  /* 0x0000000907047225 */ /* 0x008fc80007800002 */
[----:B------:R-:W-:-:S04]  /*9d60*/  IMAD.WIDE.U32 R2, R7, R8, RZ ;  /* 0x0000000807027225 */ /* 0x000fc800078e00ff */
[----:B------:R-:W-:Y:S01]  /*9d70*/  IMAD.X R7, RZ, RZ, RZ, P0 ;  /* 0x000000ffff077224 */ /* 0x000fe200000e06ff */
[----:B------:R-:W-:Y:S01]  /*9d80*/  IADD3 RZ, P0, R3, R4, RZ ;  /* 0x0000000403ff7210 */ /* 0x000fe20007f1e0ff */
[----:B------:R-:W-:-:S04]  /*9d90*/  IMAD.MOV.U32 R6, RZ, RZ, R5 ;  /* 0x000000ffff067224 */ /* 0x000fc800078e0005 */
[----:B------:R-:W-:-:S08]  /*9da0*/  IMAD.WIDE.U32.X R6, R11, R9, R6, P0 ;  /* 0x000000090b067225 */ /* 0x000fd000000e0406 */
.L_x_281:
[----:B------:R-:W4:Y:S01]  /*9db0*/  LDC.64 R26, c[0x0][0x640] ;  /* 0x00019000ff1a7b82 */ /* 0x000f220000000a00 */
[-C--:B-1----:R-:W-:Y:S01]  /*9dc0*/  SHF.R.U64 R11, R6, R0.reuse, R7 ;  /* 0x00000000060b7219 */ /* 0x082fe20000001207 */
[----:B------:R-:W-:Y:S01]  /*9dd0*/  IMAD.MOV.U32 R19, RZ, RZ, R17 ;  /* 0x000000ffff137224 */ /* 0x000fe200078e0011 */
[----:B------:R-:W-:Y:S01]  /*9de0*/  SHF.R.U32.HI R0, RZ, R0, R7 ;  /* 0x00000000ff007219 */ /* 0x000fe20000011607 */
[----:B--2---:R-:W-:Y:S01]  /*9df0*/  IMAD.MOV R14, RZ, RZ, -R14 ;  /* 0x000000ffff0e7224 */ /* 0x004fe200078e0a0e */
[----:B---3--:R-:W-:Y:S01]  /*9e00*/  IADD3 R5, P0, RZ, -R11, RZ ;  /* 0x8000000bff057210 */ /* 0x008fe20007f1e0ff */
[----:B------:R-:W-:Y:S01]  /*9e10*/  ULDC UR4, c[0x0][0x154] ;  /* 0x0000550000047ab9 */ /* 0x000fe20000000800 */
[----:B------:R-:W-:Y:S01]  /*9e20*/  IMAD.MOV.U32 R7, RZ, RZ, 0x1 ;  /* 0x00000001ff077424 */ /* 0x000fe200078e00ff */
[----:B------:R-:W1:Y:S01]  /*9e30*/  LDC R4, c[0x0][0x618] ;  /* 0x00018600ff047b82 */ /* 0x000e620000000800 */
[----:B------:R-:W-:Y:S02]  /*9e40*/  IMAD R22, R15, R14, R10 ;  /* 0x0000000e0f167224 */ /* 0x000fe400078e020a */
[----:B------:R-:W-:-:S04]  /*9e50*/  IMAD.X R3, RZ, RZ, ~R0, P0 ;  /* 0x000000ffff037224 */ /* 0x000fc800000e0e00 */
[-C--:B------:R-:W-:Y:S01]  /*9e60*/  IMAD R0, R3, R12.reuse, RZ ;  /* 0x0000000c03007224 */ /* 0x080fe200078e02ff */
[----:B------:R-:W2:Y:S01]  /*9e70*/  LDC R6, c[0x0][0x608] ;  /* 0x00018200ff067b82 */ /* 0x000ea20000000800 */
[----:B0-----:R-:W-:-:S04]  /*9e80*/  IMAD.WIDE.U32 R2, R5, R12, R18 ;  /* 0x0000000c05027225 */ /* 0x001fc800078e0012 */
[----:B------:R-:W-:Y:S01]  /*9e90*/  IMAD R5, R5, R13, R0 ;  /* 0x0000000d05057224 */ /* 0x000fe200078e0200 */
[----:B------:R-:W-:Y:S02]  /*9ea0*/  I2FP.F32.U32 R0, R20 ;  /* 0x0000001400007245 */ /* 0x000fe40000201000 */
[----:B------:R-:W0:Y:S01]  /*9eb0*/  LDC R24, c[0x0][0x658] ;  /* 0x00019600ff187b82 */ /* 0x000e220000000800 */
[----:B------:R-:W-:Y:S01]  /*9ec0*/  IMAD.IADD R3, R3, 0x1, R5 ;  /* 0x0000000103037824 */ /* 0x000fe200078e0205 */
[----:B----4-:R-:W-:Y:S01]  /*9ed0*/  ISETP.NE.U32.AND P0, PT, R26, RZ, PT ;  /* 0x000000ff1a00720c */ /* 0x010fe20003f05070 */
[----:B------:R-:W-:Y:S01]  /*9ee0*/  FMUL R0, R0, UR4 ;  /* 0x0000000400007c20 */ /* 0x000fe20008400000 */
[----:B------:R-:W-:Y:S02]  /*9ef0*/  IMAD.MOV.U32 R5, RZ, RZ, -0x1 ;  /* 0xffffffffff057424 */ /* 0x000fe400078e00ff */
[----:B------:R-:W-:Y:S01]  /*9f00*/  ISETP.NE.AND.EX P0, PT, R27, RZ, PT, P0 ;  /* 0x000000ff1b00720c */ /* 0x000fe20003f05300 */
[----:B------:R3:W4:Y:S01]  /*9f10*/  F2I.U32.TRUNC.NTZ R12, R0 ;  /* 0x00000000000c7305 */ /* 0x000722000020f000 */
[----:B------:R-:W3:Y:S01]  /*9f20*/  LDC R15, c[0x0][0x148] ;  /* 0x00005200ff0f7b82 */ /* 0x000ee20000000800 */
[----:B-1----:R-:W-:-:S02]  /*9f30*/  SHF.R.U64 R10, R2, R4, R3 ;  /* 0x00000004020a7219 */ /* 0x002fc40000001203 */
[----:B------:R-:W-:-:S05]  /*9f40*/  SHF.R.U32.HI R3, RZ, R4, R3 ;  /* 0x00000004ff037219 */ /* 0x000fca0000011603 */
[----:B------:R-:W1:Y:S01]  /*9f50*/  LDC R14, c[0x0][0x600] ;  /* 0x00018000ff0e7b82 */ /* 0x000e620000000800 */
[-CC-:B--2---:R-:W-:Y:S02]  /*9f60*/  SHF.R.U64 R8, R10, R6.reuse, R3.reuse ;  /* 0x000000060a087219 */ /* 0x184fe40000001203 */
[----:B------:R-:W-:-:S05]  /*9f70*/  SHF.R.U32.HI R3, RZ, R6, R3 ;  /* 0x00000006ff037219 */ /* 0x000fca0000011603 */
[----:B------:R-:W2:Y:S01]  /*9f80*/  LDC R21, c[0x0][0x648] ;  /* 0x00019200ff157b82 */ /* 0x000ea20000000800 */
[-CC-:B0-----:R-:W-:Y:S02]  /*9f90*/  SHF.R.U64 R13, R8, R24.reuse, R3.reuse ;  /* 0x00000018080d7219 */ /* 0x181fe40000001203 */
[-C--:B------:R-:W-:Y:S02]  /*9fa0*/  SHF.L.U32 R5, R5, R24.reuse, RZ ;  /* 0x0000001805057219 */ /* 0x080fe400000006ff */
[-C--:B------:R-:W-:Y:S01]  /*9fb0*/  SHF.R.U32.HI R3, RZ, R24.reuse, R3 ;  /* 0x00000018ff037219 */ /* 0x080fe20000011603 */
[----:B------:R-:W-:Y:S01]  /*9fc0*/  IMAD.MOV.U32 R2, RZ, RZ, R13 ;  /* 0x000000ffff027224 */ /* 0x000fe200078e000d */
[----:B------:R-:W-:Y:S01]  /*9fd0*/  SHF.L.U32 R24, R7, R24, RZ ;  /* 0x0000001807187219 */ /* 0x000fe200000006ff */
[----:B------:R-:W0:Y:S01]  /*9fe0*/  LDC R25, c[0x0][0x638] ;  /* 0x00018e00ff197b82 */ /* 0x000e220000000800 */
[----:B------:R-:W-:-:S07]  /*9ff0*/  LOP3.LUT R19, RZ, R5, RZ, 0x33, !PT ;  /* 0x00000005ff137212 */ /* 0x000fce00078e33ff */
[----:B------:R-:W0:Y:S01]  /*a000*/  LDC R28, c[0x0][0x610] ;  /* 0x00018400ff1c7b82 */ /* 0x000e220000000800 */
[----:B----4-:R-:W-:Y:S05]  /*a010*/  @!P0 BRA `(.L_x_282) ;  /* 0x0000000000288947 */ /* 0x010fea0003800000 */
[----:B---3--:R-:W3:Y:S02]  /*a020*/  LDC R0, c[0x0][0x64c] ;  /* 0x00019300ff007b82 */ /* 0x008ee40000000800 */
[----:B---3--:R-:W-:-:S05]  /*a030*/  IADD3 R7, P0, R13, R0, RZ ;  /* 0x000000000d077210 */ /* 0x008fca0007f1e0ff */
        /* <DEDUP_REMOVED lines=8> */
.L_x_282:
[----:B------:R-:W4:Y:S01]  /*a0c0*/  LDC R4, c[0x0][0x65c] ;  /* 0x00019700ff047b82 */ /* 0x000f220000000800 */
[----:B--23--:R-:W-:Y:S01]  /*a0d0*/  SHF.R.U64 R0, R2, R21, R3 ;  /* 0x0000001502007219 */ /* 0x00cfe20000001203 */
[----:B-1----:R-:W-:Y:S01]  /*a0e0*/  VIADD R3, R14, 0xffffffff ;  /* 0xffffffff0e037836 */ /* 0x002fe20000000000 */
[----:B------:R-:W-:Y:S01]  /*a0f0*/  LOP3.LUT R19, R8, R19, RZ, 0xc0, !PT ;  /* 0x0000001308137212 */ /* 0x000fe200078ec0ff */
[----:B------:R-:W-:Y:S02]  /*a100*/  IMAD.MOV R12, RZ, RZ, -R12 ;  /* 0x000000ffff0c7224 */ /* 0x000fe400078e0a0c */
[----:B------:R-:W-:Y:S01]  /*a110*/  IMAD.MOV R2, RZ, RZ, -R0 ;  /* 0x000000ffff027224 */ /* 0x000fe200078e0a00 */
[----:B------:R-:W-:Y:S01]  /*a120*/  LOP3.LUT R3, R10, R3, RZ, 0xc0, !PT ;  /* 0x000000030a037212 */ /* 0x000fe200078ec0ff */
[----:B------:R-:W-:Y:S02]  /*a130*/  IMAD R19, R24, R0, R19 ;  /* 0x0000000018137224 */ /* 0x000fe400078e0213 */
[----:B0-----:R-:W-:-:S04]  /*a140*/  IMAD R0, R2, R25, R13 ;  /* 0x0000001902007224 */ /* 0x001fc800078e020d */
[----:B------:R-:W-:Y:S01]  /*a150*/  IMAD R2, R0, R14, R3 ;  /* 0x0000000e00027224 */ /* 0x000fe200078e0203 */
[----:B----4-:R-:W-:Y:S01]  /*a160*/  ISETP.NE.AND P0, PT, R4, 0x1, PT ;  /* 0x000000010400780c */ /* 0x010fe20003f05270 */
[----:B------:R-:W-:-:S05]  /*a170*/  IMAD.MOV.U32 R4, RZ, RZ, 0x1 ;  /* 0x00000001ff047424 */ /* 0x000fca00078e00ff */
[----:B------:R-:W-:-:S07]  /*a180*/  PRMT R0, R4, 0x7610, R0 ;  /* 0x0000761004007816 */ /* 0x000fce0000000000 */
[----:B------:R-:W-:-:S04]  /*a190*/  @P0 IMAD R22, R15, R12, R20 ;  /* 0x0000000c0f160224 */ /* 0x000fc800078e0214 */
[----:B------:R-:W-:-:S05]  /*a1a0*/  IMAD R19, R19, R28, R22 ;  /* 0x0000001c13137224 */ /* 0x000fca00078e0216 */
[----:B------:R-:W-:Y:S02]  /*a1b0*/  SEL R22, R2, R19, !P0 ;  /* 0x0000001302167207 */ /* 0x000fe40004000000 */
[----:B------:R-:W-:Y:S01]  /*a1c0*/  SEL R19, R19, R2, !P0 ;  /* 0x0000000213137207 */ /* 0x000fe20004000000 */
[----:B------:R-:W-:-:S07]  /*a1d0*/  IMAD.MOV.U32 R2, RZ, RZ, R11 ;  /* 0x000000ffff027224 */ /* 0x000fce00078e000b */
.L_x_280:
[----:B------:R-:W-:Y:S02]  /*a1e0*/  LOP3.LUT P0, RZ, R0, 0xff, RZ, 0xc0, !PT ;  /* 0x000000ff00ff7812 */ /* 0x000fe4000780c0ff */
[----:B------:R-:W-:-:S11]  /*a1f0*/  LOP3.LUT R157, R157, 0x1, RZ, 0x3c, !PT ;  /* 0x000000019d9d7812 */ /* 0x000fd600078e3cff */
[----:B------:R-:W-:Y:S05]  /*a200*/  @P0 BRA `(.L_x_283) ;  /* 0xffffff7400600947 */ /* 0x000fea000383ffff */
[----:B------:R-:W-:Y:S05]  /*a210*/  EXIT ;  /* 0x000000000000794d */ /* 0x000fea0003800000 */
.L_x_18:
[----:B------:R-:W-:-:S08]  /*a220*/  ISETP.NE.AND P0, PT, R5, RZ, PT ;  /* 0x000000ff0500720c */ /* 0x000fd00003f05270 */
[----:B0-----:R-:W0:-:S00]  /*a230*/  USETMAXREG.DEALLOC.CTAPOOL 0x28 ;  /* 0x00000028000079c8 */ /* 0x001e0000080e0500 */
[----:B------:R-:W-:Y:S05]  /*a240*/  @P0 EXIT ;  /* 0x000000000000094d */ /* 0x000fea0003800000 */
[----:B0-----:R-:W-:Y:S01]  /*a250*/  LOP3.LUT P0, RZ, R8, 0xff, RZ, 0xc0, !PT ;  /* 0x000000ff08ff7812 */ /* 0x001fe2000780c0ff */
[----:B------:R-:W-:Y:S02]  /*a260*/  IMAD.MOV.U32 R0, RZ, RZ, 0x1 ;  /* 0x00000001ff007424 */ /* 0x000fe400078e00ff */
[----:B------:R-:W-:-:S10]  /*a270*/  IMAD.MOV.U32 R8, RZ, RZ, RZ ;  /* 0x000000ffff087224 */ /* 0x000fd400078e00ff */
[----:B------:R-:W-:Y:S05]  /*a280*/  @!P0 BRA `(.L_x_284) ;  /* 0x0000000c003c8947 */ /* 0x000fea0003800000 */
[----:B------:R-:W0:Y:S01]  /*a290*/  S2R R6, SR_CgaCtaId ;  /* 0x0000000000067919 */ /* 0x000e220000008800 */
[----:B------:R-:W-:Y:S01]  /*a2a0*/  LOP3.LUT P0, RZ, R4, 0x1f, RZ, 0xc0, !PT ;  /* 0x0000001f04ff7812 */ /* 0x000fe2000780c0ff */
[----:B------:R-:W-:Y:S01]  /*a2b0*/  ULDC UR5, c[0x0][0x658] ;  /* 0x0001960000057ab9 */ /* 0x000fe20000000800 */
[C---:B------:R-:W-:Y:S01]  /*a2c0*/  ISETP.NE.AND P2, PT, R3.reuse, RZ, PT ;  /* 0x000000ff0300720c */ /* 0x040fe20003f45270 */
[----:B------:R-:W-:Y:S01]  /*a2d0*/  UMOV UR6, 0xffffffff ;  /* 0xffffffff00067882 */ /* 0x000fe20000000000 */
[----:B------:R-:W-:Y:S01]  /*a2e0*/  ISETP.NE.OR P0, PT, R3, RZ, !P0 ;  /* 0x000000ff0300720c */ /* 0x000fe20004705670 */
[----:B------:R-:W-:Y:S01]  /*a2f0*/  IMAD.MOV.U32 R3, RZ, RZ, 0x1e00 ;  /* 0x00001e00ff037424 */ /* 0x000fe200078e00ff */
[----:B------:R-:W-:Y:S01]  /*a300*/  BSSY B0, `(.L_x_284) ;  /* 0x00000c7000007945 */ /* 0x000fe20003800000 */
[----:B------:R-:W-:Y:S01]  /*a310*/  USHF.L.U32 UR6, UR6, UR5, URZ ;  /* 0x0000000506067299 */ /* 0x000fe2000800063f */
[----:B------:R-:W-:Y:S01]  /*a320*/  IMAD.MOV.U32 R9, RZ, RZ, 0x1 ;  /* 0x00000001ff097424 */ /* 0x000fe200078e00ff */
[----:B------:R-:W-:Y:S01]  /*a330*/  LOP3.LUT R7, R16, 0x2, RZ, 0xfc, !PT ;  /* 0x0000000210077812 */ /* 0x000fe200078efcff */
[----:B------:R-:W-:Y:S01]  /*a340*/  IMAD.MOV.U32 R0, RZ, RZ, 0x1 ;  /* 0x00000001ff007424 */ /* 0x000fe200078e00ff */
[----:B------:R-:W-:Y:S01]  /*a350*/  ULDC UR4, c[0x0][0x600] ;  /* 0x0001800000047ab9 */ /* 0x000fe20000000800 */
[----:B------:R-:W-:Y:S01]  /*a360*/  IMAD.MOV.U32 R8, RZ, RZ, RZ ;  /* 0x000000ffff087224 */ /* 0x000fe200078e00ff */
[----:B------:R-:W-:Y:S01]  /*a370*/  UMOV UR7, 0x1 ;  /* 0x0000000100077882 */ /* 0x000fe20000000000 */
[----:B------:R-:W-:-:S02]  /*a380*/  UIADD3 UR19, UR40, 0x1, URZ ;  /* 0x0000000128137890 */ /* 0x000fc4000fffe03f */
[----:B------:R-:W-:Y:S02]  /*a390*/  UIADD3 UR15, UR4, -0x1, URZ ;  /* 0xffffffff040f7890 */ /* 0x000fe4000fffe03f */
[----:B------:R-:W-:Y:S02]  /*a3a0*/  USHF.L.U32 UR17, UR7, UR5, URZ ;  /* 0x0000000507117299 */ /* 0x000fe4000800063f */
[----:B------:R-:W-:Y:S01]  /*a3b0*/  ULOP3.LUT UR16, URZ, UR6, URZ, 0x33, !UPT ;  /* 0x000000063f107292 */ /* 0x000fe2000f8e333f */
[----:B------:R-:W-:Y:S01]  /*a3c0*/  ULDC.64 UR20, c[0x0][0x198] ;  /* 0x0000660000147ab9 */ /* 0x000fe20000000a00 */
[----:B0-----:R-:W-:-:S05]  /*a3d0*/  LOP3.LUT R6, R6, 0x1, RZ, 0xc0, !PT ;  /* 0x0000000106067812 */ /* 0x001fca00078ec0ff */
[----:B------:R-:W-:-:S07]  /*a3e0*/  IMAD R10, R6, R3, 0xb180 ;  /* 0x0000b180060a7424 */ /* 0x000fce00078e0203 */
.L_x_296:
[----:B------:R-:W-:-:S03]  /*a3f0*/  UMOV UR4, 0xffffffff ;  /* 0xffffffff00047882 */ /* 0x000fc60000000000 */
[----:B------:R-:W-:Y:S05]  /*a400*/  BRA.DIV UR4, `(.L_x_285) ;  /* 0x0000001204ec7947 */ /* 0x000fea000b800000 */
[----:B------:R-:W-:-:S13]  /*a410*/  ELECT P6, URZ, PT ;  /* 0x00000000003f782f */ /* 0x000fda00038c0000 */
.L_x_316:
[----:B------:R-:W0:Y:S01]  /*a420*/  LDC R3, c[0x0][0x28c] ;  /* 0x0000a300ff037b82 */ /* 0x000e220000000800 */
[----:B------:R-:W-:Y:S01]  /*a430*/  BSSY B1, `(.L_x_286) ;  /* 0x000003a000017945 */ /* 0x000fe20003800000 */
[----:B0-----:R-:W-:-:S13]  /*a440*/  ISETP.LT.OR P6, PT, R3, 0x1, !P6 ;  /* 0x000000010300780c */ /* 0x001fda00077c1670 */
[----:B------:R-:W-:Y:S05]  /*a450*/  @P6 BRA `(.L_x_287) ;  /* 0x0000000000dc6947 */ /* 0x000fea0003800000 */
[----:B------:R-:W-:Y:S02]  /*a460*/  IMAD R22, R22, 0x2, R6 ;  /* 0x0000000216167824 */ /* 0x000fe400078e0206 */
[----:B------:R-:W-:Y:S02]  /*a470*/  IMAD.SHL.U32 R19, R19, 0x40, RZ ;  /* 0x0000004013137824 */ /* 0x000fe400078e00ff */
[----:B------:R-:W-:Y:S02]  /*a480*/  IMAD.MOV.U32 R14, RZ, RZ, RZ ;  /* 0x000000ffff0e7224 */ /* 0x000fe400078e00ff */
[----:B------:R-:W-:Y:S02]  /*a490*/  IMAD.U32 R15, RZ, RZ, UR19 ;  /* 0x00000013ff0f7e24 */ /* 0x000fe4000f8e00ff */
[----:B------:R-:W-:Y:S02]  /*a4a0*/  IMAD.MOV.U32 R3, RZ, RZ, R0 ;  /* 0x000000ffff037224 */ /* 0x000fe400078e0000 */
[----:B------:R-:W-:-:S02]  /*a4b0*/  IMAD.MOV.U32 R5, RZ, RZ, R8 ;  /* 0x000000ffff057224 */ /* 0x000fc400078e0008 */
[----:B------:R-:W-:-:S07]  /*a4c0*/  IMAD R22, R22, 0x78, RZ ;  /* 0x0000007816167824 */ /* 0x000fce00078e02ff */
.L_x_291:
[----:B------:R-:W0:Y:S01]  /*a4d0*/  S2R R11, SR_CgaCtaId ;  /* 0x00000000000b7919 */ /* 0x000e220000008800 */
[----:B------:R-:W-:-:S04]  /*a4e0*/  MOV R4, 0x400 ;  /* 0x0000040000047802 */ /* 0x000fc80000000f00 */
[----:B0-----:R-:W-:Y:S02]  /*a4f0*/  LEA R12, R11, R4, 0x18 ;  /* 0x000000040b0c7211 */ /* 0x001fe400078ec0ff */
[----:B------:R-:W-:Y:S01]  /*a500*/  SHF.L.U32 R4, R3, 0x1f, RZ ;  /* 0x0000001f03047819 */ /* 0x000fe200000006ff */
[----:B------:R-:W0:Y:S02]  /*a510*/  @!P2 LDC R11, c[0x0][0x500] ;  /* 0x00014000ff0bab82 */ /* 0x000e240000000800 */
[----:B------:R-:W-:-:S04]  /*a520*/  IMAD R13, R5, 0x8, R12 ;  /* 0x00000008050d7824 */ /* 0x000fc800078e020c */
[----:B------:R-:W1:Y:S02]  /*a530*/  SYNCS.PHASECHK.TRANS64.TRYWAIT P1, [R13+URZ+0x58], R4 ;  /* 0x000058040d0075a7 */ /* 0x000e64000802017f */
[----:B-1----:R-:W-:Y:S05]  /*a540*/  @!P1 BRA `(.L_x_288) ;  /* 0x0000001000bc9947 */ /* 0x002fea0003800000 */
.L_x_317:
[----:B-1----:R-:W-:Y:S01]  /*a550*/  PRMT R4, R7, 0x9910, RZ ;  /* 0x0000991007047816 */ /* 0x002fe200000000ff */
[----:B0-----:R0:W-:Y:S03]  /*a560*/  @!P2 SYNCS.ARRIVE.TRANS64 RZ, [R13+URZ], R11 ;  /* 0x0000000b0dffa9a7 */ /* 0x0011e6000800003f */
[----:B------:R-:W-:-:S13]  /*a570*/  ISETP.NE.AND P1, PT, R4, 0x2, PT ;  /* 0x000000020400780c */ /* 0x000fda0003f25270 */
[----:B0-----:R-:W-:Y:S05]  /*a580*/  @P1 BRA `(.L_x_289) ;  /* 0x0000000000041947 */ /* 0x001fea0003800000 */
[----:B------:R-:W-:Y:S01]  /*a590*/  BPT.TRAP 0x1 ;  /* 0x000000040000795c */ /* 0x000fe20000300000 */
.L_x_289:
[----:B------:R-:W-:Y:S05]  /*a5a0*/  @P0 BRA `(.L_x_290) ;  /* 0x0000000000040947 */ /* 0x000fea0003800000 */
[----:B------:R-:W-:Y:S01]  /*a5b0*/  BPT.TRAP 0x1 ;  /* 0x000000040000795c */ /* 0x000fe20000300000 */
.L_x_290:
[----:B------:R-:W-:Y:S01]  /*a5c0*/  IMAD R4, R5, 0x1000, R12 ;  /* 0x0000100005047824 */ /* 0x000fe200078e020c */
[----:B------:R-:W-:Y:S01]  /*a5d0*/  R2UR UR13, R12 ;  /* 0x000000000c0d72ca */ /* 0x000fe200000e0000 */
[----:B------:R-:W-:Y:S01]  /*a5e0*/  VIADD R15, R15, 0xffffffff ;  /* 0xffffffff0f0f7836 */ /* 0x000fe20000000000 */
[----:B------:R-:W-:Y:S01]  /*a5f0*/  R2UR UR9, R13 ;  /* 0x000000000d0972ca */ /* 0x000fe200000e0000 */
[----:B------:R-:W-:Y:S01]  /*a600*/  UIADD3 UR4, UP0, UR20, 0xf0, URZ ;  /* 0x000000f014047890 */ /* 0x000fe2000ff1e03f */
[----:B------:R-:W-:Y:S01]  /*a610*/  R2UR UR5, R4 ;  /* 0x00000000040572ca */ /* 0x000fe200000e0000 */
[----:B------:R-:W-:Y:S01]  /*a620*/  IMAD R4, R5, 0x3c00, R10 ;  /* 0x00003c0005047824 */ /* 0x000fe200078e020a */
[----:B------:R-:W-:Y:S01]  /*a630*/  R2UR UR11, R19 ;  /* 0x00000000130b72ca */ /* 0x000fe200000e0000 */
[----:B------:R-:W-:Y:S01]  /*a640*/  UIADD3 UR22, UP1, UR20, 0x1f0, URZ ;  /* 0x000001f014167890 */ /* 0x000fe2000ff3e03f */
[----:B------:R-:W-:Y:S01]  /*a650*/  R2UR UR10, R14 ;  /* 0x000000000e0a72ca */ /* 0x000fe200000e0000 */
[----:B------:R-:W-:Y:S01]  /*a660*/  VIADD R5, R5, 0x1 ;  /* 0x0000000105057836 */ /* 0x000fe20000000000 */
[----:B------:R-:W-:Y:S01]  /*a670*/  R2UR UR8, R4 ;  /* 0x00000000040872ca */ /* 0x000fe200000e0000 */
[----:B------:R-:W-:Y:S01]  /*a680*/  UIADD3.X UR23, URZ, UR21, URZ, UP1, !UPT ;  /* 0x000000153f177290 */ /* 0x000fe20008ffe43f */
[----:B------:R-:W-:Y:S01]  /*a690*/  R2UR UR12, R2 ;  /* 0x00000000020c72ca */ /* 0x000fe200000e0000 */
[----:B------:R-:W-:Y:S01]  /*a6a0*/  UMOV UR6, 0x0 ;  /* 0x0000000000067882 */ /* 0x000fe20000000000 */
[----:B------:R-:W-:Y:S01]  /*a6b0*/  R2UR UR18, R22 ;  /* 0x00000000161272ca */ /* 0x000fe200000e0000 */
[----:B------:R-:W-:Y:S01]  /*a6c0*/  UMOV UR7, 0x10000000 ;  /* 0x1000000000077882 */ /* 0x000fe20000000000 */
[----:B------:R-:W-:Y:S01]  /*a6d0*/  ISETP.GT.AND P3, PT, R15, 0x1, PT ;  /* 0x000000010f00780c */ /* 0x000fe20003f64270 */
[----:B------:R-:W-:Y:S01]  /*a6e0*/  UIADD3 UR14, UR5, 0x180, URZ ;  /* 0x00000180050e7890 */ /* 0x000fe2000fffe03f */
[C---:B------:R-:W-:Y:S01]  /*a6f0*/  ISETP.NE.AND P1, PT, R5.reuse, 0xb, PT ;  /* 0x0000000b0500780c */ /* 0x040fe20003f25270 */
[----:B------:R-:W-:Y:S01]  /*a700*/  UIADD3.X UR5, URZ, UR21, URZ, UP0, !UPT ;  /* 0x000000153f057290 */ /* 0x000fe200087fe43f */
[----:B------:R-:W-:Y:S01]  /*a710*/  VIADD R14, R14, 0x40 ;  /* 0x000000400e0e7836 */ /* 0x000fe20000000000 */
[----:B------:R-:W-:Y:S01]  /*a720*/  UMOV UR24, 0x30000 ;  /* 0x0003000000187882 */ /* 0x000fe20000000000 */
[----:B------:R-:W-:Y:S01]  /*a730*/  SEL R4, RZ, 0x1, P1 ;  /* 0x00000001ff047807 */ /* 0x000fe20000800000 */
[----:B------:R-:W-:Y:S01]  /*a740*/  UIADD3 UR13, UR13, UR8, URZ ;  /* 0x000000080d0d7290 */ /* 0x000fe2000fffe03f */
[----:B------:R-:W-:-:S02]  /*a750*/  SEL R5, R5, RZ, P1 ;  /* 0x000000ff05057207 */ /* 0x000fc40000800000 */
[----:B------:R-:W-:Y:S01]  /*a760*/  UMOV UR8, UR14 ;  /* 0x0000000e00087c82 */ /* 0x000fe20008000000 */
[----:B------:R-:W-:Y:S01]  /*a770*/  LOP3.LUT R3, R3, R4, RZ, 0x3c, !PT ;  /* 0x0000000403037212 */ /* 0x000fe200078e3cff */
[----:B------:R0:W-:Y:S02]  /*a780*/  UTMALDG.3D [UR8], [UR4], desc[UR6] ;  /* 0x00000608040075b4 */ /* 0x0001e40008011000 */
[----:B0-----:R-:W-:Y:S01]  /*a790*/  UMOV UR11, UR18 ;  /* 0x00000012000b7c82 */ /* 0x001fe20008000000 */
[----:B------:R-:W-:Y:S02]  /*a7a0*/  UMOV UR8, UR13 ;  /* 0x0000000d00087c82 */ /* 0x000fe40008000000 */
[----:B------:R0:W-:Y:S02]  /*a7b0*/  UTMALDG.3D.MULTICAST [UR8], [UR22], UR24, desc[UR6] ;  /* 0x00000608160073b4 */ /* 0x0001e40008011818 */
[----:B0-----:R-:W-:Y:S05]  /*a7c0*/  @P3 BRA `(.L_x_291) ;  /* 0xfffffffc00403947 */ /* 0x001fea000383ffff */
.L_x_287:
[----:B------:R-:W-:Y:S05]  /*a7d0*/  BSYNC B1 ;  /* 0x0000000000017941 */ /* 0x000fea0003800000 */
.L_x_286:
[----:B------:R-:W2:Y:S01]  /*a7e0*/  LDL.64 R12, [R1] ;  /* 0x00000000010c7983 */ /* 0x000ea20000100a00 */
[----:B------:R-:W-:Y:S01]  /*a7f0*/  LOP3.LUT P4, RZ, R9, 0xff, RZ, 0xc0, !PT ;  /* 0x000000ff09ff7812 */ /* 0x000fe2000788c0ff */
[----:B------:R-:W-:Y:S01]  /*a800*/  VIADD R8, R8, UR40 ;  /* 0x0000002808087c36 */ /* 0x000fe20008000000 */
[----:B------:R-:W-:Y:S01]  /*a810*/  ULDC.64 UR4, c[0x0][0x650] ;  /* 0x0001940000047ab9 */ /* 0x000fe20000000a00 */
[----:B------:R-:W-:Y:S01]  /*a820*/  IMAD.U32 R5, RZ, RZ, UR40 ;  /* 0x00000028ff057e24 */ /* 0x000fe2000f8e00ff */
[----:B------:R-:W-:Y:S01]  /*a830*/  UISETP.GE.U32.AND UP0, UPT, UR40, 0xb, UPT ;  /* 0x0000000b2800788c */ /* 0x000fe2000bf06070 */
[----:B------:R-:W-:Y:S01]  /*a840*/  BSSY B1, `(.L_x_292) ;  /* 0x0000070000017945 */ /* 0x000fe20003800000 */
[----:B------:R-:W-:Y:S01]  /*a850*/  ISETP.GT.U32.AND P1, PT, R8, 0xa, PT ;  /* 0x0000000a0800780c */ /* 0x000fe20003f24070 */
[----:B------:R-:W-:Y:S01]  /*a860*/  IMAD.MOV.U32 R19, RZ, RZ, -0x1 ;  /* 0xffffffffff137424 */ /* 0x000fe200078e00ff */
[----:B------:R-:W-:Y:S01]  /*a870*/  PRMT R9, RZ, 0x7610, R9 ;  /* 0x00007610ff097816 */ /* 0x000fe20000000009 */
[----:B------:R-:W-:Y:S01]  /*a880*/  IMAD.MOV.U32 R22, RZ, RZ, -0x1 ;  /* 0xffffffffff167424 */ /* 0x000fe200078e00ff */
[----:B------:R-:W-:-:S02]  /*a890*/  ISETP.LT.U32.AND P1, PT, R5, 0xb, P1 ;  /* 0x0000000b0500780c */ /* 0x000fc40000f21070 */
[----:B------:R-:W-:Y:S01]  /*a8a0*/  PLOP3.LUT P3, PT, PT, PT, UP0, 0x80, 0x0 ;  /* 0x000000000000781c */ /* 0x000fe20003f6f008 */
[----:B------:R-:W0:Y:S01]  /*a8b0*/  @P4 S2R R3, SR_CgaCtaId ;  /* 0x0000000000034919 */ /* 0x000e220000008800 */
[----:B------:R-:W-:-:S04]  /*a8c0*/  @P4 MOV R2, 0x400 ;  /* 0x0000040000024802 */ /* 0x000fc80000000f00 */
[----:B0-----:R-:W-:Y:S01]  /*a8d0*/  @P4 LEA R4, R3, R2, 0x18 ;  /* 0x0000000203044211 */ /* 0x001fe200078ec0ff */
[----:B------:R-:W-:-:S03]  /*a8e0*/  IMAD.WIDE.U32 R2, R8, -0x45d1745d, RZ ;  /* 0xba2e8ba308027825 */ /* 0x000fc600078e00ff */
[----:B------:R0:W-:Y:S01]  /*a8f0*/  @P4 SYNCS.ARRIVE.TRANS64.A1T0 RZ, [R4+URZ+0xe8], RZ ;  /* 0x0000e8ff04ff49a7 */ /* 0x0001e2000810003f */
[----:B------:R-:W-:Y:S01]  /*a900*/  IMAD.MOV.U32 R2, RZ, RZ, -0x1 ;  /* 0xffffffffff027424 */ /* 0x000fe200078e00ff */
[----:B------:R-:W-:Y:S02]  /*a910*/  SHF.R.U32.HI R5, RZ, 0x3, R3 ;  /* 0x00000003ff057819 */ /* 0x000fe40000011603 */
[----:B------:R-:W-:-:S03]  /*a920*/  SEL R3, RZ, 0x1, !P1 ;  /* 0x00000001ff037807 */ /* 0x000fc60004800000 */
[----:B------:R-:W-:Y:S01]  /*a930*/  IMAD R8, R5, -0xb, R8 ;  /* 0xfffffff505087824 */ /* 0x000fe200078e0208 */
[----:B------:R-:W-:Y:S02]  /*a940*/  LOP3.LUT R0, R0, R3, RZ, 0x3c, !PT ;  /* 0x0000000300007212 */ /* 0x000fe400078e3cff */
[----:B------:R-:W-:Y:S02]  /*a950*/  PRMT R3, RZ, 0x7610, R3 ;  /* 0x00007610ff037816 */ /* 0x000fe40000000003 */
[----:B------:R-:W-:Y:S02]  /*a960*/  @P3 LOP3.LUT R0, R0, 0x1, R5, 0x78, !PT ;  /* 0x0000000100003812 */ /* 0x000fe400078e7805 */
[----:B--2---:R-:W-:-:S04]  /*a970*/  IADD3 R18, P4, R18, R12, RZ ;  /* 0x0000000c12127210 */ /* 0x004fc80007f9e0ff */
[----:B------:R-:W-:Y:S01]  /*a980*/  ISETP.GE.U32.AND P1, PT, R18, UR4, PT ;  /* 0x0000000412007c0c */ /* 0x000fe2000bf26070 */
[----:B------:R-:W-:-:S05]  /*a990*/  IMAD.X R17, R17, 0x1, R23, P4 ;  /* 0x0000000111117824 */ /* 0x000fca00020e0617 */
[----:B------:R-:W-:-:S13]  /*a9a0*/  ISETP.GE.U32.AND.EX P1, PT, R17, UR5, PT, P1 ;  /* 0x0000000511007c0c */ /* 0x000fda000bf26110 */
[----:B0-----:R-:W-:Y:S05]  /*a9b0*/  @P1 BRA `(.L_x_293) ;  /* 0x0000000400601947 */ /* 0x001fea0003800000 */
[----:B------:R-:W0:Y:S01]  /*a9c0*/  S2R R12, SR_CTAID.X ;  /* 0x00000000000c7919 */ /* 0x000e220000002500 */
[----:B------:R-:W-:Y:S01]  /*a9d0*/  ULDC.64 UR4, c[0x0][0x628] ;  /* 0x00018a0000047ab9 */ /* 0x000fe20000000a00 */
[----:B------:R-:W-:Y:S01]  /*a9e0*/  ULDC UR7, c[0x0][0x630] ;  /* 0x00018c0000077ab9 */ /* 0x000fe20000000800 */
[----:B------:R-:W-:Y:S01]  /*a9f0*/  ISETP.NE.U32.AND P1, PT, RZ, UR4, PT ;  /* 0x00000004ff007c0c */ /* 0x000fe2000bf25070 */
[----:B------:R-:W1:Y:S01]  /*aa00*/  S2R R13, SR_CTAID.Y ;  /* 0x00000000000d7919 */ /* 0x000e620000002600 */
[----:B------:R-:W-:Y:S01]  /*aa10*/  ULDC UR8, c[0x0][0x150] ;  /* 0x0000540000087ab9 */ /* 0x000fe20000000800 */
[----:B------:R-:W-:Y:S01]  /*aa20*/  IMAD.MOV.U32 R2, RZ, RZ, R18 ;  /* 0x000000ffff027224 */ /* 0x000fe200078e0012 */
[----:B------:R-:W-:Y:S01]  /*aa30*/  ISETP.NE.AND.EX P1, PT, RZ, UR5, PT, P1 ;  /* 0x00000005ff007c0c */ /* 0x000fe2000bf25310 */
[----:B------:R-:W-:Y:S01]  /*aa40*/  IMAD.MOV.U32 R3, RZ, RZ, R17 ;  /* 0x000000ffff037224 */ /* 0x000fe200078e0011 */
[----:B0-----:R-:W-:-:S11]  /*aa50*/  I2FP.F32.U32 R14, R12 ;  /* 0x0000000c000e7245 */ /* 0x001fd60000201000 */
[----:B------:R-:W-:Y:S05]  /*aa60*/  @!P1 BRA `(.L_x_294) ;  /* 0x0000000000289947 */ /* 0x000fea0003800000 */
[----:B------:R-:W-:Y:S02]  /*aa70*/  ULDC UR6, c[0x0][0x634] ;  /* 0x00018d0000067ab9 */ /* 0x000fe40000000800 */
[----:B------:R-:W-:-:S05]  /*aa80*/  IADD3 R3, P1, R18, UR6, RZ ;  /* 0x0000000612037c10 */ /* 0x000fca000ff3e0ff */
[----:B------:R-:W-:-:S04]  /*aa90*/  IMAD.X R11, RZ, RZ, R17, P1 ;  /* 0x000000ffff0b7224 */ /* 0x000fc800008e0611 */
[----:B------:R-:W-:-:S04]  /*aaa0*/  IMAD.WIDE.U32 R4, R11, UR4, RZ ;  /* 0x000000040b047c25 */ /* 0x000fc8000f8e00ff */
[----:B------:R-:W-:-:S04]  /*aab0*/  IMAD.WIDE.U32 R4, P1, R3, UR5, R4 ;  /* 0x0000000503047c25 */ /* 0x000fc8000f820004 */
[----:B------:R-:W-:-:S04]  /*aac0*/  IMAD.WIDE.U32 R2, R3, UR4, RZ ;  /* 0x0000000403027c25 */ /* 0x000fc8000f8e00ff */
[----:B------:R-:W-:Y:S01]  /*aad0*/  IMAD.MOV.U32 R2, RZ, RZ, R5 ;  /* 0x000000ffff027224 */ /* 0x000fe200078e0005 */
[----:B------:R-:W-:Y:S01]  /*aae0*/  IADD3 RZ, P3, R3, R4, RZ ;  /* 0x0000000403ff7210 */ /* 0x000fe20007f7e0ff */
[----:B------:R-:W-:-:S04]  /*aaf0*/  IMAD.X R3, RZ, RZ, RZ, P1 ;  /* 0x000000ffff037224 */ /* 0x000fc800008e06ff */
[----:B------:R-:W-:-:S08]  /*ab00*/  IMAD.WIDE.U32.X R2, R11, UR5, R2, P3 ;  /* 0x000000050b027c25 */ /* 0x000fd000098e0402 */
.L_x_294:
[----:B------:R-:W0:Y:S01]  /*ab10*/  LDC R21, c[0x0][0x65c] ;  /* 0x00019700ff157b82 */ /* 0x000e220000000800 */
[--C-:B------:R-:W-:Y:S01]  /*ab20*/  SHF.R.U64 R11, R2, UR7, R3.reuse ;  /* 0x00000007020b7c19 */ /* 0x100fe20008001203 */
[----:B------:R-:W-:Y:S01]  /*ab30*/  FMUL R14, R14, UR8 ;  /* 0x000000080e0e7c20 */ /* 0x000fe20008400000 */
[----:B------:R-:W-:Y:S01]  /*ab40*/  SHF.R.U32.HI R2, RZ, UR7, R3 ;  /* 0x00000007ff027c19 */ /* 0x000fe20008011603 */
[----:B------:R-:W-:Y:S01]  /*ab50*/  ULDC UR6, c[0x0][0x154] ;  /* 0x0000550000067ab9 */ /* 0x000fe20000000800 */
[----:B------:R-:W-:Y:S01]  /*ab60*/  IADD3 R15, P1, RZ, -R11, RZ ;  /* 0x8000000bff0f7210 */ /* 0x000fe20007f3e0ff */
[----:B------:R-:W-:Y:S01]  /*ab70*/  ULDC.64 UR4, c[0x0][0x620] ;  /* 0x0001880000047ab9 */ /* 0x000fe20000000a00 */
[----:B-1----:R-:W-:Y:S01]  /*ab80*/  I2FP.F32.U32 R3, R13 ;  /* 0x0000000d00037245 */ /* 0x002fe20000201000 */
[----:B------:R-:W1:Y:S01]  /*ab90*/  LDC R19, c[0x0][0x144] ;  /* 0x00005100ff137b82 */ /* 0x000e620000000800 */
[----:B------:R-:W2:Y:S01]  /*aba0*/  F2I.U32.TRUNC.NTZ R14, R14 ;  /* 0x0000000e000e7305 */ /* 0x000ea2000020f000 */
[----:B------:R-:W-:-:S02]  /*abb0*/  IMAD.X R2, RZ, RZ, ~R2, P1 ;  /* 0x000000ffff027224 */ /* 0x000fc400008e0e02 */
[----:B------:R-:W-:Y:S01]  /*abc0*/  FMUL R4, R3, UR6 ;  /* 0x0000000603047c20 */ /* 0x000fe20008400000 */
[----:B------:R-:W-:Y:S01]  /*abd0*/  IMAD.MOV.U32 R3, RZ, RZ, R17 ;  /* 0x000000ffff037224 */ /* 0x000fe200078e0011 */
[----:B------:R-:W-:Y:S01]  /*abe0*/  ULDC.64 UR6, c[0x0][0x640] ;  /* 0x0001900000067ab9 */ /* 0x000fe20000000a00 */
[----:B------:R-:W-:Y:S01]  /*abf0*/  IMAD R2, R2, UR4, RZ ;  /* 0x0000000402027c24 */ /* 0x000fe2000f8e02ff */
[----:B------:R-:W3:Y:S01]  /*ac00*/  LDC R20, c[0x0][0x148] ;  /* 0x00005200ff147b82 */ /* 0x000ee20000000800 */
[----:B------:R-:W-:Y:S01]  /*ac10*/  ISETP.NE.U32.AND P1, PT, RZ, UR6, PT ;  /* 0x00000006ff007c0c */ /* 0x000fe2000bf25070 */
[----:B------:R-:W4:Y:S01]  /*ac20*/  F2I.U32.TRUNC.NTZ R4, R4 ;  /* 0x0000000400047305 */ /* 0x000f22000020f000 */
[----:B------:R-:W-:Y:S02]  /*ac30*/  IMAD R5, R15, UR5, R2 ;  /* 0x000000050f057c24 */ /* 0x000fe4000f8e0202 */
[----:B------:R-:W-:Y:S01]  /*ac40*/  IMAD.MOV.U32 R2, RZ, RZ, R18 ;  /* 0x000000ffff027224 */ /* 0x000fe200078e0012 */
[----:B------:R-:W-:-:S02]  /*ac50*/  ISETP.NE.AND.EX P1, PT, RZ, UR7, PT, P1 ;  /* 0x00000007ff007c0c */ /* 0x000fc4000bf25310 */
[----:B0-----:R-:W-:Y:S01]  /*ac60*/  ISETP.NE.AND P4, PT, R21, 0x1, PT ;  /* 0x000000011500780c */ /* 0x001fe20003f85270 */
[----:B------:R-:W-:Y:S01]  /*ac70*/  IMAD.WIDE.U32 R2, R15, UR4, R2 ;  /* 0x000000040f027c25 */ /* 0x000fe2000f8e0002 */
[----:B------:R-:W-:-:S03]  /*ac80*/  ULDC UR4, c[0x0][0x618] ;  /* 0x0001860000047ab9 */ /* 0x000fc60000000800 */
[----:B--2---:R-:W-:Y:S02]  /*ac90*/  IMAD.MOV R14, RZ, RZ, -R14 ;  /* 0x000000ffff0e7224 */ /* 0x004fe400078e0a0e */
[----:B------:R-:W-:Y:S02]  /*aca0*/  IMAD.IADD R3, R3, 0x1, R5 ;  /* 0x0000000103037824 */ /* 0x000fe400078e0205 */
[----:B-1----:R-:W-:-:S03]  /*acb0*/  IMAD R12, R19, R14, R12 ;  /* 0x0000000e130c7224 */ /* 0x002fc600078e020c */
[--C-:B------:R-:W-:Y:S01]  /*acc0*/  SHF.R.U64 R14, R2, UR4, R3.reuse ;  /* 0x00000004020e7c19 */ /* 0x100fe20008001203 */
[----:B----4-:R-:W-:Y:S01]  /*acd0*/  IMAD.MOV R2, RZ, RZ, -R4 ;  /* 0x000000ffff027224 */ /* 0x010fe200078e0a04 */
[----:B------:R-:W-:Y:S01]  /*ace0*/  SHF.R.U32.HI R3, RZ, UR4, R3 ;  /* 0x00000004ff037c19 */ /* 0x000fe20008011603 */
[----:B------:R-:W-:Y:S02]  /*acf0*/  ULDC UR4, c[0x0][0x608] ;  /* 0x0001820000047ab9 */ /* 0x000fe40000000800 */
[----:B---3--:R-:W-:Y:S01]  /*ad00*/  @P4 IMAD R12, R20, R2, R13 ;  /* 0x00000002140c4224 */ /* 0x008fe200078e020d */
[--C-:B------:R-:W-:Y:S02]  /*ad10*/  SHF.R.U64 R19, R14, UR4, R3.reuse ;  /* 0x000000040e137c19 */ /* 0x100fe40008001203 */
[----:B------:R-:W-:Y:S01]  /*ad20*/  SHF.R.U32.HI R2, RZ, UR4, R3 ;  /* 0x00000004ff027c19 */ /* 0x000fe20008011603 */
[----:B------:R-:W-:-:S03]  /*ad30*/  ULDC UR4, c[0x0][0x658] ;  /* 0x0001960000047ab9 */ /* 0x000fc60000000800 */
[--C-:B------:R-:W-:Y:S02]  /*ad40*/  SHF.R.U64 R13, R19, UR4, R2.reuse ;  /* 0x00000004130d7c19 */ /* 0x100fe40008001202 */
[----:B------:R-:W-:-:S03]  /*ad50*/  SHF.R.U32.HI R2, RZ, UR4, R2 ;  /* 0x00000004ff027c19 */ /* 0x000fc60008011602 */
[----:B------:R-:W-:Y:S02]  /*ad60*/  IMAD.MOV.U32 R4, RZ, RZ, R13 ;  /* 0x000000ffff047224 */ /* 0x000fe400078e000d */
[----:B------:R-:W-:Y:S01]  /*ad70*/  IMAD.MOV.U32 R3, RZ, RZ, R2 ;  /* 0x000000ffff037224 */ /* 0x000fe200078e0002 */
[----:B------:R-:W-:Y:S06]  /*ad80*/  @!P1 BRA `(.L_x_295) ;  /* 0x00000000002c9947 */ /* 0x000fec0003800000 */
        /* <DEDUP_REMOVED lines=9> */
[----:B------:R-:W-:-:S04]  /*ae20*/  IMAD.WIDE.U32.X R2, R15, UR7, R2, P3 ;  /* 0x000000070f027c25 */ /* 0x000fc800098e0402 */
[----:B------:R-:W-:-:S07]  /*ae30*/  IMAD.MOV.U32 R4, RZ, RZ, R2 ;  /* 0x000000ffff047224 */ /* 0x000fce00078e0002 */
.L_x_295:
[----:B------:R-:W-:Y:S01]  /*ae40*/  ULDC UR4, c[0x0][0x648] ;  /* 0x0001920000047ab9 */ /* 0x000fe20000000800 */
[----:B------:R-:W-:Y:S01]  /*ae50*/  LOP3.LUT R2, R19, UR16, RZ, 0xc0, !PT ;  /* 0x0000001013027c12 */ /* 0x000fe2000f8ec0ff */
[----:B------:R-:W-:Y:S01]  /*ae60*/  ULDC UR5, c[0x0][0x610] ;  /* 0x0001840000057ab9 */ /* 0x000fe20000000800 */
[----:B------:R-:W-:Y:S01]  /*ae70*/  SHF.R.U64 R3, R4, UR4, R3 ;  /* 0x0000000404037c19 */ /* 0x000fe20008001203 */
[----:B------:R-:W-:Y:S01]  /*ae80*/  ULDC UR4, c[0x0][0x638] ;  /* 0x00018e0000047ab9 */ /* 0x000fe20000000800 */
[----:B------:R-:W-:-:S03]  /*ae90*/  LOP3.LUT R14, R14, UR15, RZ, 0xc0, !PT ;  /* 0x0000000f0e0e7c12 */ /* 0x000fc6000f8ec0ff */
[----:B------:R-:W-:Y:S02]  /*aea0*/  IMAD.MOV R4, RZ, RZ, -R3 ;  /* 0x000000ffff047224 */ /* 0x000fe400078e0a03 */
[----:B------:R-:W-:Y:S02]  /*aeb0*/  IMAD R3, R3, UR17, R2 ;  /* 0x0000001103037c24 */ /* 0x000fe4000f8e0202 */
[----:B------:R-:W-:Y:S01]  /*aec0*/  IMAD R13, R4, UR4, R13 ;  /* 0x00000004040d7c24 */ /* 0x000fe2000f8e020d */
[----:B------:R-:W-:Y:S01]  /*aed0*/  ULDC UR4, c[0x0][0x600] ;  /* 0x0001800000047ab9 */ /* 0x000fe20000000800 */
[----:B------:R-:W-:Y:S02]  /*aee0*/  IMAD R12, R3, UR5, R12 ;  /* 0x00000005030c7c24 */ /* 0x000fe4000f8e020c */
[----:B------:R-:W-:Y:S02]  /*aef0*/  IMAD R13, R13, UR4, R14 ;  /* 0x000000040d0d7c24 */ /* 0x000fe4000f8e020e */
[----:B------:R-:W-:-:S02]  /*af00*/  IMAD.MOV.U32 R3, RZ, RZ, 0x1 ;  /* 0x00000001ff037424 */ /* 0x000fc400078e00ff */
[----:B------:R-:W-:Y:S01]  /*af10*/  IMAD.MOV.U32 R2, RZ, RZ, R11 ;  /* 0x000000ffff027224 */ /* 0x000fe200078e000b */
[----:B------:R-:W-:Y:S02]  /*af20*/  SEL R22, R13, R12, !P4 ;  /* 0x0000000c0d167207 */ /* 0x000fe40006000000 */
[----:B------:R-:W-:-:S07]  /*af30*/  SEL R19, R12, R13, !P4 ;  /* 0x0000000d0c137207 */ /* 0x000fce0006000000 */
.L_x_293:
[----:B------:R-:W-:Y:S05]  /*af40*/  BSYNC B1 ;  /* 0x0000000000017941 */ /* 0x000fea0003800000 */
.L_x_292:
[----:B------:R-:W-:-:S13]  /*af50*/  LOP3.LUT P1, RZ, R3, 0xff, RZ, 0xc0, !PT ;  /* 0x000000ff03ff7812 */ /* 0x000fda000782c0ff */
[----:B------:R-:W-:Y:S05]  /*af60*/  @P1 BRA `(.L_x_296) ;  /* 0xfffffff400201947 */ /* 0x000fea000383ffff */
[----:B------:R-:W-:Y:S05]  /*af70*/  BSYNC B0 ;  /* 0x0000000000007941 */ /* 0x000fea0003800000 */
.L_x_284:
[----:B------:R-:W-:-:S03]  /*af80*/  UMOV UR4, 0xffffffff ;  /* 0xffffffff00047882 */ /* 0x000fc60000000000 */
[----:B------:R-:W-:Y:S05]  /*af90*/  BRA.DIV UR4, `(.L_x_297) ;  /* 0x0000000a043c7947 */ /* 0x000fea000b800000 */
[----:B------:R-:W-:-:S13]  /*afa0*/  ELECT P6, URZ, PT ;  /* 0x00000000003f782f */ /* 0x000fda00038c0000 */
.L_x_320:
[----:B------:R-:W-:Y:S04]  /*afb0*/  BSSY B0, `(.L_x_298) ;  /* 0x000006a000007945 */ /* 0x000fe80003800000 */
[----:B------:R-:W-:Y:S05]  /*afc0*/  @!P6 BRA `(.L_x_299) ;  /* 0x0000000400a0e947 */ /* 0x000fea0003800000 */
[----:B------:R-:W-:-:S04]  /*afd0*/  LOP3.LUT R16, R16, 0x2, RZ, 0xfc, !PT ;  /* 0x0000000210107812 */ /* 0x000fc800078efcff */
[----:B------:R-:W-:-:S13]  /*afe0*/  ISETP.NE.AND P0, PT, R16, 0x3, PT ;  /* 0x000000031000780c */ /* 0x000fda0003f05270 */
[----:B------:R-:W-:Y:S05]  /*aff0*/  @!P0 BRA `(.L_x_300) ;  /* 0x0000000000048947 */ /* 0x000fea0003800000 */
[----:B------:R-:W-:Y:S01]  /*b000*/  BPT.TRAP 0x1 ;  /* 0x000000040000795c */ /* 0x000fe20000300000 */
.L_x_300:
[----:B------:R-:W0:Y:S01]  /*b010*/  S2R R3, SR_CgaCtaId ;  /* 0x0000000000037919 */ /* 0x000e220000008800 */
[----:B------:R-:W-:-:S04]  /*b020*/  MOV R2, 0x400 ;  /* 0x0000040000027802 */ /* 0x000fc80000000f00 */
[----:B0-----:R-:W-:Y:S02]  /*b030*/  LEA R3, R3, R2, 0x18 ;  /* 0x0000000203037211 */ /* 0x001fe400078ec0ff */
[----:B------:R-:W-:-:S03]  /*b040*/  SHF.L.U32 R2, R0, 0x1f, RZ ;  /* 0x0000001f00027819 */ /* 0x000fc600000006ff */
[----:B------:R-:W-:-:S04]  /*b050*/  VIADD R3, R3, 0x58 ;  /* 0x0000005803037836 */ /* 0x000fc80000000000 */
[C---:B------:R-:W-:Y:S02]  /*b060*/  IMAD R7, R8.reuse, 0x8, R3 ;  /* 0x0000000808077824 */ /* 0x040fe400078e0203 */
[----:B------:R-:W-:Y:S02]  /*b070*/  VIADD R8, R8, 0x1 ;  /* 0x0000000108087836 */ /* 0x000fe40000000000 */
[----:B------:R-:W0:Y:S03]  /*b080*/  SYNCS.PHASECHK.TRANS64.TRYWAIT P0, [R7+URZ], R2 ;  /* 0x00000002070075a7 */ /* 0x000e26000800017f */
[----:B------:R-:W-:-:S04]  /*b090*/  ISETP.NE.AND P1, PT, R8, 0xb, PT ;  /* 0x0000000b0800780c */ /* 0x000fc80003f25270 */
[----:B------:R-:W-:Y:S02]  /*b0a0*/  SEL R5, RZ, 0x1, P1 ;  /* 0x00000001ff057807 */ /* 0x000fe40000800000 */
[----:B------:R-:W-:Y:S02]  /*b0b0*/  SEL R8, R8, RZ, P1 ;  /* 0x000000ff08087207 */ /* 0x000fe40000800000 */
[----:B------:R-:W-:-:S03]  /*b0c0*/  LOP3.LUT R5, R0, R5, RZ, 0x3c, !PT ;  /* 0x0000000500057212 */ /* 0x000fc600078e3cff */
[----:B------:R-:W-:Y:S01]  /*b0d0*/  IMAD R9, R8, 0x8, R3 ;  /* 0x0000000808097824 */ /* 0x000fe200078e0203 */
[----:B------:R-:W-:Y:S01]  /*b0e0*/  SHF.L.U32 R4, R5, 0x1f, RZ ;  /* 0x0000001f05047819 */ /* 0x000fe200000006ff */
[----:B0-----:R-:W-:Y:S06]  /*b0f0*/  @!P0 BRA `(.L_x_301) ;  /* 0x0000000800048947 */ /* 0x001fec0003800000 */
.L_x_321:
[----:B------:R-:W1:Y:S01]  /*b100*/  SYNCS.PHASECHK.TRANS64.TRYWAIT P0, [R9+URZ], R4 ;  /* 0x00000004090075a7 */ /* 0x000e62000800017f */
[----:B------:R-:W-:-:S05]  /*b110*/  VIADD R0, R8, 0x1 ;  /* 0x0000000108007836 */ /* 0x000fca0000000000 */
[----:B------:R-:W-:-:S04]  /*b120*/  ISETP.NE.AND P1, PT, R0, 0xb, PT ;  /* 0x0000000b0000780c */ /* 0x000fc80003f25270 */
[----:B0-----:R-:W-:Y:S02]  /*b130*/  SEL R2, RZ, 0x1, P1 ;  /* 0x00000001ff027807 */ /* 0x001fe40000800000 */
[----:B------:R-:W-:Y:S02]  /*b140*/  SEL R0, R0, RZ, P1 ;  /* 0x000000ff00007207 */ /* 0x000fe40000800000 */
[----:B------:R-:W-:-:S03]  /*b150*/  LOP3.LUT R7, R5, R2, RZ, 0x3c, !PT ;  /* 0x0000000205077212 */ /* 0x000fc600078e3cff */
[----:B------:R-:W-:Y:S01]  /*b160*/  IMAD R6, R0, 0x8, R3 ;  /* 0x0000000800067824 */ /* 0x000fe200078e0203 */
[----:B------:R-:W-:Y:S01]  /*b170*/  SHF.L.U32 R5, R7, 0x1f, RZ ;  /* 0x0000001f07057819 */ /* 0x000fe200000006ff */
[----:B-1----:R-:W-:Y:S06]  /*b180*/  @!P0 BRA `(.L_x_302) ;  /* 0x0000000400f48947 */ /* 0x002fec0003800000 */
.L_x_322:
[----:B------:R-:W1:Y:S01]  /*b190*/  SYNCS.PHASECHK.TRANS64.TRYWAIT P0, [R6+URZ], R5 ;  /* 0x00000005060075a7 */ /* 0x000e62000800017f */
[----:B------:R-:W-:-:S05]  /*b1a0*/  VIADD R0, R0, 0x1 ;  /* 0x0000000100007836 */ /* 0x000fca0000000000 */
[----:B------:R-:W-:-:S04]  /*b1b0*/  ISETP.NE.AND P1, PT, R0, 0xb, PT ;  /* 0x0000000b0000780c */ /* 0x000fc80003f25270 */
[----:B------:R-:W-:Y:S02]  /*b1c0*/  SEL R2, RZ, 0x1, P1 ;  /* 0x00000001ff027807 */ /* 0x000fe40000800000 */
[----:B------:R-:W-:Y:S02]  /*b1d0*/  SEL R0, R0, RZ, P1 ;  /* 0x000000ff00007207 */ /* 0x000fe40000800000 */
[----:B------:R-:W-:-:S03]  /*b1e0*/  LOP3.LUT R7, R7, R2, RZ, 0x3c, !PT ;  /* 0x0000000207077212 */ /* 0x000fc600078e3cff */
[----:B0-----:R-:W-:Y:S01]  /*b1f0*/  IMAD R9, R0, 0x8, R3 ;  /* 0x0000000800097824 */ /* 0x001fe200078e0203 */
[----:B------:R-:W-:Y:S01]  /*b200*/  SHF.L.U32 R4, R7, 0x1f, RZ ;  /* 0x0000001f07047819 */ /* 0x000fe200000006ff */
[----:B-1----:R-:W-:Y:S06]  /*b210*/  @!P0 BRA `(.L_x_303) ;  /* 0x0000000400e48947 */ /* 0x002fec0003800000 */
.L_x_323:
        /* <DEDUP_REMOVED lines=9> */
.L_x_324:
        /* <DEDUP_REMOVED lines=9> */
.L_x_325:
        /* <DEDUP_REMOVED lines=9> */
.L_x_326:
        /* <DEDUP_REMOVED lines=9> */
.L_x_327:
        /* <DEDUP_REMOVED lines=9> */
.L_x_328:
        /* <DEDUP_REMOVED lines=9> */
.L_x_329:
[----:B------:R-:W1:Y:S01]  /*b580*/  SYNCS.PHASECHK.TRANS64.TRYWAIT P0, [R9+URZ], R4 ;  /* 0x00000004090075a7 */ /* 0x000e62000800017f */
[----:B------:R-:W-:-:S05]  /*b590*/  VIADD R0, R0, 0x1 ;  /* 0x0000000100007836 */ /* 0x000fca0000000000 */
[----:B------:R-:W-:-:S04]  /*b5a0*/  ISETP.NE.AND P1, PT, R0, 0xb, PT ;  /* 0x0000000b0000780c */ /* 0x000fc80003f25270 */
[----:B------:R-:W-:Y:S02]  /*b5b0*/  SEL R2, RZ, 0x1, P1 ;  /* 0x00000001ff027807 */ /* 0x000fe40000800000 */
[----:B------:R-:W-:Y:S02]  /*b5c0*/  SEL R0, R0, RZ, P1 ;  /* 0x000000ff00007207 */ /* 0x000fe40000800000 */
[----:B------:R-:W-:Y:S01]  /*b5d0*/  LOP3.LUT R2, R7, R2, RZ, 0x3c, !PT ;  /* 0x0000000207027212 */ /* 0x000fe200078e3cff */
[----:B-1----:R-:W-:Y:S06]  /*b5e0*/  @!P0 BRA `(.L_x_310) ;  /* 0x00000004007c8947 */ /* 0x002fec0003800000 */
.L_x_330:
[----:B------:R-:W-:Y:S01]  /*b5f0*/  IMAD R3, R0, 0x8, R3 ;  /* 0x0000000800037824 */ /* 0x000fe200078e0203 */
[----:B------:R-:W-:-:S07]  /*b600*/  SHF.L.U32 R0, R2, 0x1f, RZ ;  /* 0x0000001f02007819 */ /* 0x000fce00000006ff */
.L_x_311:
[----:B--2---:R2:W3:Y:S02]  /*b610*/  SYNCS.PHASECHK.TRANS64.TRYWAIT P0, [R3+URZ], R0 ;  /* 0x00000000030075a7 */ /* 0x0044e4000800017f */
[----:B---3--:R-:W-:Y:S05]  /*b620*/  @!P0 NANOSLEEP.SYNCS 0x989680 ;  /* 0x009896800000895d */ /* 0x008fea0003900000 */
[----:B------:R-:W3:Y:S02]  /*b630*/  @!P0 SYNCS.PHASECHK.TRANS64 P0, [R3+URZ], R0 ;  /* 0x00000000030085a7 */ /* 0x000ee4000800007f */
[----:B---3--:R-:W-:Y:S05]  /*b640*/  @!P0 BRA `(.L_x_311) ;  /* 0xfffffffc00f08947 */ /* 0x008fea000383ffff */
.L_x_299:
[----:B------:R-:W-:Y:S05]  /*b650*/  BSYNC B0 ;  /* 0x0000000000007941 */ /* 0x000fea0003800000 */
.L_x_298:
[----:B------:R-:W-:Y:S05]  /*b660*/  EXIT ;  /* 0x000000000000794d */ /* 0x000fea0003800000 */
.L_x_20:
[----:B-1----:R1:W2:Y:S02]  /*b670*/  SYNCS.PHASECHK.TRANS64.TRYWAIT P0, [R153+URZ], R0 ;  /* 0x00000000990075a7 */ /* 0x0022a4000800017f */
[----:B--2---:R-:W-:Y:S05]  /*b680*/  @!P0 NANOSLEEP.SYNCS 0x989680 ;  /* 0x009896800000895d */ /* 0x004fea0003900000 */
[----:B------:R-:W2:Y:S02]  /*b690*/  @!P0 SYNCS.PHASECHK.TRANS64 P0, [R153+URZ], R0 ;  /* 0x00000000990085a7 */ /* 0x000ea4000800007f */
[----:B--2---:R-:W-:Y:S05]  /*b6a0*/  @!P0 BRA `(.L_x_20) ;  /* 0xfffffffc00f08947 */ /* 0x004fea000383ffff */
[----:B------:R-:W-:Y:S05]  /*b6b0*/  BRA `(.L_x_312) ;  /* 0xffffff6000487947 */ /* 0x000fea000383ffff */
.L_x_25:
[----:B--2---:R2:W3:Y:S02]  /*b6c0*/  SYNCS.PHASECHK.TRANS64.TRYWAIT P1, [R3+URZ], R0 ;  /* 0x00000000030075a7 */ /* 0x0044e4000802017f */
[----:B---3--:R-:W-:Y:S05]  /*b6d0*/  @!P1 NANOSLEEP.SYNCS 0x989680 ;  /* 0x009896800000995d */ /* 0x008fea0003900000 */
[----:B------:R-:W3:Y:S02]  /*b6e0*/  @!P1 SYNCS.PHASECHK.TRANS64 P1, [R3+URZ], R0 ;  /* 0x00000000030095a7 */ /* 0x000ee4000802007f */
[----:B---3--:R-:W-:Y:S05]  /*b6f0*/  @!P1 BRA `(.L_x_25) ;  /* 0xfffffffc00f09947 */ /* 0x008fea000383ffff */
[----:B------:R-:W-:Y:S05]  /*b700*/  BRA `(.L_x_24) ;  /* 0xffffff6000b87947 */ /* 0x000fea000383ffff */
.L_x_30:
[----:B--2---:R-:W-:-:S04]  /*b710*/  IMAD.U32 R5, RZ, RZ, UR4 ;  /* 0x00000004ff057e24 */ /* 0x004fc8000f8e00ff */
[----:B------:R2:W3:Y:S03]  /*b720*/  SYNCS.PHASECHK.TRANS64.TRYWAIT P1, [R5+URZ], R4 ;  /* 0x00000004050075a7 */ /* 0x0004e6000802017f */
[----:B---3--:R-:W-:Y:S05]  /*b730*/  @!P1 NANOSLEEP.SYNCS 0x989680 ;  /* 0x009896800000995d */ /* 0x008fea0003900000 */
[----:B------:R-:W3:Y:S02]  /*b740*/  @!P1 SYNCS.PHASECHK.TRANS64 P1, [R5+URZ], R4 ;  /* 0x00000004050095a7 */ /* 0x000ee4000802007f */
[----:B---3--:R-:W-:Y:S05]  /*b750*/  @!P1 BRA `(.L_x_30) ;  /* 0xfffffffc00ec9947 */ /* 0x008fea000383ffff */
[----:B------:R-:W-:Y:S05]  /*b760*/  BRA `(.L_x_29) ;  /* 0xffffff6c00f47947 */ /* 0x000fea000383ffff */
.L_x_36:
[----:B-1----:R1:W2:Y:S02]  /*b770*/  SYNCS.PHASECHK.TRANS64.TRYWAIT P0, [R153+URZ+0x10], R0 ;  /* 0x00001000990075a7 */ /* 0x0022a4000800017f */
[----:B--2---:R-:W-:Y:S05]  /*b780*/  @!P0 NANOSLEEP.SYNCS 0x989680 ;  /* 0x009896800000895d */ /* 0x004fea0003900000 */
[----:B------:R-:W2:Y:S02]  /*b790*/  @!P0 SYNCS.PHASECHK.TRANS64 P0, [R153+URZ+0x10], R0 ;  /* 0x00001000990085a7 */ /* 0x000ea4000800007f */
[----:B--2---:R-:W-:Y:S05]  /*b7a0*/  @!P0 BRA `(.L_x_36) ;  /* 0xfffffffc00f08947 */ /* 0x004fea000383ffff */
[----:B------:R-:W-:Y:S05]  /*b7b0*/  BRA `(.L_x_313) ;  /* 0xffffff7c00b07947 */ /* 0x000fea000383ffff */
.L_x_285:
[----:B------:R-:W-:Y:S01]  /*b7c0*/  BSSY B1, `(.L_x_314) ;  /* 0x0000006000017945 */ /* 0x000fe20003800000 */
[----:B------:R-:W-:-:S07]  /*b7d0*/  IMAD.MOV.U32 R15, RZ, RZ, -0x1 ;  /* 0xffffffffff0f7424 */ /* 0x000fce00078e00ff */
[----:B-----5:R-:W-:Y:S05]  /*b7e0*/  WARPSYNC.COLLECTIVE R15, `(.L_x_315) ;  /* 0x000000000f0c7348 */ /* 0x020fea0003c00000 */
[----:B------:R-:W-:Y:S02]  /*b7f0*/  ELECT P6, UR62, PT ;  /* 0x00000000003e782f */ /* 0x000fe400038c0000 */
[----:B------:R-:W-:Y:S01]  /*b800*/  MOV R14, UR62 ;  /* 0x0000003e000e7c02 */ /* 0x000fe20008000f00 */
[----:B-----5:R-:W-:Y:S10]  /*b810*/  ENDCOLLECTIVE ;  /* 0x000000000000791b */ /* 0x020ff40003800000 */
.L_x_315:
[----:B------:R-:W-:Y:S05]  /*b820*/  BSYNC B1 ;  /* 0x0000000000017941 */ /* 0x000fea0003800000 */
.L_x_314:
[----:B------:R-:W-:Y:S05]  /*b830*/  BRA `(.L_x_316) ;  /* 0xffffffe800f87947 */ /* 0x000fea000383ffff */
.L_x_288:
[----:B-1----:R1:W2:Y:S02]  /*b840*/  SYNCS.PHASECHK.TRANS64.TRYWAIT P1, [R13+URZ+0x58], R4 ;  /* 0x000058040d0075a7 */ /* 0x0022a4000802017f */
[----:B--2---:R-:W-:Y:S05]  /*b850*/  @!P1 NANOSLEEP.SYNCS 0x989680 ;  /* 0x009896800000995d */ /* 0x004fea0003900000 */
[----:B------:R-:W2:Y:S02]  /*b860*/  @!P1 SYNCS.PHASECHK.TRANS64 P1, [R13+URZ+0x58], R4 ;  /* 0x000058040d0095a7 */ /* 0x000ea4000802007f */
[----:B--2---:R-:W-:Y:S05]  /*b870*/  @!P1 BRA `(.L_x_288) ;  /* 0xfffffffc00f09947 */ /* 0x004fea000383ffff */
[----:B------:R-:W-:Y:S05]  /*b880*/  BRA `(.L_x_317) ;  /* 0xffffffec00307947 */ /* 0x000fea000383ffff */
.L_x_297:
[----:B------:R-:W-:Y:S01]  /*b890*/  BSSY B0, `(.L_x_318) ;  /* 0x0000006000007945 */ /* 0x000fe20003800000 */
[----:B------:R-:W-:-:S07]  /*b8a0*/  IMAD.MOV.U32 R15, RZ, RZ, -0x1 ;  /* 0xffffffffff0f7424 */ /* 0x000fce00078e00ff */
[----:B-----5:R-:W-:Y:S05]  /*b8b0*/  WARPSYNC.COLLECTIVE R15, `(.L_x_319) ;  /* 0x000000000f0c7348 */ /* 0x020fea0003c00000 */
[----:B------:R-:W-:Y:S02]  /*b8c0*/  ELECT P6, UR62, PT ;  /* 0x00000000003e782f */ /* 0x000fe400038c0000 */
[----:B------:R-:W-:Y:S01]  /*b8d0*/  MOV R14, UR62 ;  /* 0x0000003e000e7c02 */ /* 0x000fe20008000f00 */
[----:B-----5:R-:W-:Y:S10]  /*b8e0*/  ENDCOLLECTIVE ;  /* 0x000000000000791b */ /* 0x020ff40003800000 */
.L_x_319:
[----:B------:R-:W-:Y:S05]  /*b8f0*/  BSYNC B0 ;  /* 0x0000000000007941 */ /* 0x000fea0003800000 */
.L_x_318:
[----:B------:R-:W-:Y:S05]  /*b900*/  BRA `(.L_x_320) ;  /* 0xfffffff400a87947 */ /* 0x000fea000383ffff */
.L_x_301:
[----:B0-----:R0:W1:Y:S02]  /*b910*/  SYNCS.PHASECHK.TRANS64.TRYWAIT P0, [R7+URZ], R2 ;  /* 0x00000002070075a7 */ /* 0x001064000800017f */
[----:B-1----:R-:W-:Y:S05]  /*b920*/  @!P0 NANOSLEEP.SYNCS 0x989680 ;  /* 0x009896800000895d */ /* 0x002fea0003900000 */
[----:B------:R-:W1:Y:S02]  /*b930*/  @!P0 SYNCS.PHASECHK.TRANS64 P0, [R7+URZ], R2 ;  /* 0x00000002070085a7 */ /* 0x000e64000800007f */
[----:B-1----:R-:W-:Y:S05]  /*b940*/  @!P0 BRA `(.L_x_301) ;  /* 0xfffffffc00f08947 */ /* 0x002fea000383ffff */
[----:B------:R-:W-:Y:S05]  /*b950*/  BRA `(.L_x_321) ;  /* 0xfffffff400e87947 */ /* 0x000fea000383ffff */
.L_x_302:
[----:B0-----:R0:W1:Y:S02]  /*b960*/  SYNCS.PHASECHK.TRANS64.TRYWAIT P0, [R9+URZ], R4 ;  /* 0x00000004090075a7 */ /* 0x001064000800017f */
[----:B-1----:R-:W-:Y:S05]  /*b970*/  @!P0 NANOSLEEP.SYNCS 0x989680 ;  /* 0x009896800000895d */ /* 0x002fea0003900000 */
[----:B------:R-:W1:Y:S02]  /*b980*/  @!P0 SYNCS.PHASECHK.TRANS64 P0, [R9+URZ], R4 ;  /* 0x00000004090085a7 */ /* 0x000e64000800007f */
[----:B-1----:R-:W-:Y:S05]  /*b990*/  @!P0 BRA `(.L_x_302) ;  /* 0xfffffffc00f08947 */ /* 0x002fea000383ffff */
[----:B------:R-:W-:Y:S05]  /*b9a0*/  BRA `(.L_x_322) ;  /* 0xfffffff400f87947 */ /* 0x000fea000383ffff */
.L_x_303:
[----:B0-----:R0:W1:Y:S02]  /*b9b0*/  SYNCS.PHASECHK.TRANS64.TRYWAIT P0, [R6+URZ], R5 ;  /* 0x00000005060075a7 */ /* 0x001064000800017f */
[----:B-1----:R-:W-:Y:S05]  /*b9c0*/  @!P0 NANOSLEEP.SYNCS 0x989680 ;  /* 0x009896800000895d */ /* 0x002fea0003900000 */
[----:B------:R-:W1:Y:S02]  /*b9d0*/  @!P0 SYNCS.PHASECHK.TRANS64 P0, [R6+URZ], R5 ;  /* 0x00000005060085a7 */ /* 0x000e64000800007f */
[----:B-1----:R-:W-:Y:S05]  /*b9e0*/  @!P0 BRA `(.L_x_303) ;  /* 0xfffffffc00f08947 */ /* 0x002fea000383ffff */
[----:B------:R-:W-:Y:S05]  /*b9f0*/  BRA `(.L_x_323) ;  /* 0xfffffff800087947 */ /* 0x000fea000383ffff */
.L_x_304:
[----:B0-----:R0:W1:Y:S02]  /*ba00*/  SYNCS.PHASECHK.TRANS64.TRYWAIT P0, [R9+URZ], R4 ;  /* 0x00000004090075a7 */ /* 0x001064000800017f */
[----:B-1----:R-:W-:Y:S05]  /*ba10*/  @!P0 NANOSLEEP.SYNCS 0x989680 ;  /* 0x009896800000895d */ /* 0x002fea0003900000 */
[----:B------:R-:W1:Y:S02]  /*ba20*/  @!P0 SYNCS.PHASECHK.TRANS64 P0, [R9+URZ], R4 ;  /* 0x00000004090085a7 */ /* 0x000e64000800007f */
[----:B-1----:R-:W-:Y:S05]  /*ba30*/  @!P0 BRA `(.L_x_304) ;  /* 0xfffffffc00f08947 */ /* 0x002fea000383ffff */
[----:B------:R-:W-:Y:S05]  /*ba40*/  BRA `(.L_x_324) ;  /* 0xfffffff800187947 */ /* 0x000fea000383ffff */
.L_x_305:
[----:B0-----:R0:W1:Y:S02]  /*ba50*/  SYNCS.PHASECHK.TRANS64.TRYWAIT P0, [R6+URZ], R5 ;  /* 0x00000005060075a7 */ /* 0x001064000800017f */
[----:B-1----:R-:W-:Y:S05]  /*ba60*/  @!P0 NANOSLEEP.SYNCS 0x989680 ;  /* 0x009896800000895d */ /* 0x002fea0003900000 */
[----:B------:R-:W1:Y:S02]  /*ba70*/  @!P0 SYNCS.PHASECHK.TRANS64 P0, [R6+URZ], R5 ;  /* 0x00000005060085a7 */ /* 0x000e64000800007f */
[----:B-1----:R-:W-:Y:S05]  /*ba80*/  @!P0 BRA `(.L_x_305) ;  /* 0xfffffffc00f08947 */ /* 0x002fea000383ffff */
[----:B------:R-:W-:Y:S05]  /*ba90*/  BRA `(.L_x_325) ;  /* 0xfffffff800287947 */ /* 0x000fea000383ffff */
.L_x_306:
[----:B0-----:R0:W1:Y:S02]  /*baa0*/  SYNCS.PHASECHK.TRANS64.TRYWAIT P0, [R9+URZ], R4 ;  /* 0x00000004090075a7 */ /* 0x001064000800017f */
[----:B-1----:R-:W-:Y:S05]  /*bab0*/  @!P0 NANOSLEEP.SYNCS 0x989680 ;  /* 0x009896800000895d */ /* 0x002fea0003900000 */
[----:B------:R-:W1:Y:S02]  /*bac0*/  @!P0 SYNCS.PHASECHK.TRANS64 P0, [R9+URZ], R4 ;  /* 0x00000004090085a7 */ /* 0x000e64000800007f */
[----:B-1----:R-:W-:Y:S05]  /*bad0*/  @!P0 BRA `(.L_x_306) ;  /* 0xfffffffc00f08947 */ /* 0x002fea000383ffff */
[----:B------:R-:W-:Y:S05]  /*bae0*/  BRA `(.L_x_326) ;  /* 0xfffffff800387947 */ /* 0x000fea000383ffff */
.L_x_307:
[----:B0-----:R0:W1:Y:S02]  /*baf0*/  SYNCS.PHASECHK.TRANS64.TRYWAIT P0, [R6+URZ], R5 ;  /* 0x00000005060075a7 */ /* 0x001064000800017f */
[----:B-1----:R-:W-:Y:S05]  /*bb00*/  @!P0 NANOSLEEP.SYNCS 0x989680 ;  /* 0x009896800000895d */ /* 0x002fea0003900000 */
[----:B------:R-:W1:Y:S02]  /*bb10*/  @!P0 SYNCS.PHASECHK.TRANS64 P0, [R6+URZ], R5 ;  /* 0x00000005060085a7 */ /* 0x000e64000800007f */
[----:B-1----:R-:W-:Y:S05]  /*bb20*/  @!P0 BRA `(.L_x_307) ;  /* 0xfffffffc00f08947 */ /* 0x002fea000383ffff */
[----:B------:R-:W-:Y:S05]  /*bb30*/  BRA `(.L_x_327) ;  /* 0xfffffff800487947 */ /* 0x000fea000383ffff */
.L_x_308:
[----:B0-----:R0:W1:Y:S02]  /*bb40*/  SYNCS.PHASECHK.TRANS64.TRYWAIT P0, [R9+URZ], R4 ;  /* 0x00000004090075a7 */ /* 0x001064000800017f */
[----:B-1----:R-:W-:Y:S05]  /*bb50*/  @!P0 NANOSLEEP.SYNCS 0x989680 ;  /* 0x009896800000895d */ /* 0x002fea0003900000 */
[----:B------:R-:W1:Y:S02]  /*bb60*/  @!P0 SYNCS.PHASECHK.TRANS64 P0, [R9+URZ], R4 ;  /* 0x00000004090085a7 */ /* 0x000e64000800007f */
[----:B-1----:R-:W-:Y:S05]  /*bb70*/  @!P0 BRA `(.L_x_308) ;  /* 0xfffffffc00f08947 */ /* 0x002fea000383ffff */
[----:B------:R-:W-:Y:S05]  /*bb80*/  BRA `(.L_x_328) ;  /* 0xfffffff800587947 */ /* 0x000fea000383ffff */
.L_x_309:
[----:B0-----:R0:W1:Y:S02]  /*bb90*/  SYNCS.PHASECHK.TRANS64.TRYWAIT P0, [R6+URZ], R5 ;  /* 0x00000005060075a7 */ /* 0x001064000800017f */
[----:B-1----:R-:W-:Y:S05]  /*bba0*/  @!P0 NANOSLEEP.SYNCS 0x989680 ;  /* 0x009896800000895d */ /* 0x002fea0003900000 */
[----:B------:R-:W1:Y:S02]  /*bbb0*/  @!P0 SYNCS.PHASECHK.TRANS64 P0, [R6+URZ], R5 ;  /* 0x00000005060085a7 */ /* 0x000e64000800007f */
[----:B-1----:R-:W-:Y:S05]  /*bbc0*/  @!P0 BRA `(.L_x_309) ;  /* 0xfffffffc00f08947 */ /* 0x002fea000383ffff */
[----:B------:R-:W-:Y:S05]  /*bbd0*/  BRA `(.L_x_329) ;  /* 0xfffffff800687947 */ /* 0x000fea000383ffff */
.L_x_310:
[----:B-1----:R1:W2:Y:S02]  /*bbe0*/  SYNCS.PHASECHK.TRANS64.TRYWAIT P0, [R9+URZ], R4 ;  /* 0x00000004090075a7 */ /* 0x0022a4000800017f */
[----:B--2---:R-:W-:Y:S05]  /*bbf0*/  @!P0 NANOSLEEP.SYNCS 0x989680 ;  /* 0x009896800000895d */ /* 0x004fea0003900000 */
[----:B------:R-:W2:Y:S02]  /*bc00*/  @!P0 SYNCS.PHASECHK.TRANS64 P0, [R9+URZ], R4 ;  /* 0x00000004090085a7 */ /* 0x000ea4000800007f */
[----:B--2---:R-:W-:Y:S05]  /*bc10*/  @!P0 BRA `(.L_x_310) ;  /* 0xfffffffc00f08947 */ /* 0x004fea000383ffff */
[----:B------:R-:W-:Y:S05]  /*bc20*/  BRA `(.L_x_330) ;  /* 0xfffffff800707947 */ /* 0x000fea000383ffff */
.L_x_331:
[----:B------:R-:W-:-:S00]  /*bc30*/  BRA `(.L_x_331) ;  /* 0xfffffffc00fc7947 */ /* 0x000fc0000383ffff */
[----:B------:R-:W-:-:S00]  /*bc40*/  NOP ;  /* 0x0000000000007918 */ /* 0x000fc00000000000 */
        /* <DEDUP_REMOVED lines=11> */
.L_x_332:


//--------------------- .nv.global.init           --------------------------
	.section	.nv.global.init,"aw",@progbits
.nv.global.init:
	.type		$str$22,@object
	.size		$str$22,($str$23 - $str$22)
$str$22:
        /*0000*/ 	.byte	0x6b, 0x5f, 0x74, 0x69, 0x6c, 0x65, 0x5f, 0x63, 0x6f, 0x75, 0x6e, 0x74, 0x20, 0x3e, 0x3d, 0x20
        /*0010*/ 	.byte	0x31, 0x00
	.type		$str$23,@object
	.size		$str$23,(__unnamed_1 - $str$23)
$str$23:
        /*0012*/ 	.byte	0x2f, 0x74, 0x6d, 0x70, 0x2f, 0x63, 0x75, 0x74, 0x6c, 0x61, 0x73, 0x73, 0x5f, 0x73, 0x77, 0x65
        /*0022*/ 	.byte	0x65, 0x70, 0x5f, 0x73, 0x72, 0x63, 0x2f, 0x69, 0x6e, 0x63, 0x6c, 0x75, 0x64, 0x65, 0x2f, 0x63
        /*0032*/ 	.byte	0x75, 0x74, 0x6c, 0x61, 0x73, 0x73, 0x2f, 0x67, 0x65, 0x6d, 0x6d, 0x2f, 0x63, 0x6f, 0x6c, 0x6c
        /*0042*/ 	.byte	0x65, 0x63, 0x74, 0x69, 0x76, 0x65, 0x2f, 0x73, 0x6d, 0x39, 0x30, 0x5f, 0x6d, 0x6d, 0x61, 0x5f
        /*0052*/ 	.byte	0x74, 0x6d, 0x61, 0x5f, 0x67, 0x6d, 0x6d, 0x61, 0x5f, 0x73, 0x73, 0x5f, 0x77, 0x61, 0x72, 0x70
        /*0062*/ 	.byte	0x73, 0x70, 0x65, 0x63, 0x69, 0x61, 0x6c, 0x69, 0x7a, 0x65, 0x64, 0x2e, 0x68, 0x70, 0x70, 0x00
	.type		__unnamed_1,@object
	.size		__unnamed_1,(.L_0 - __unnamed_1)
__unnamed_1:
        /*0072*/ 	.byte	0x76, 0x6f, 0x69, 0x64, 0x20, 0x63, 0x75, 0x74, 0x6c, 0x61, 0x73, 0x73, 0x3a, 0x3a, 0x67, 0x65
        /* <DEDUP_REMOVED lines=172> */
        /*0b42*/ 	.byte	0x74, 0x69, 0x74, 0x79, 0x5d, 0x00
.L_0:


//--------------------- .nv.shared._ZN7cutlass13device_kernelINS_4gemm6kernel13GemmUniversalIN4cute5tupleIJiiiiEEENS1_10collective13CollectiveMmaINS1_34MainloopSm90TmaGmmaWarpSpecializedILi11ENS5_IJNS4_1CILi2EEENSA_ILi1EEESC_EEENS1_32KernelTmaWarpSpecializedPingpongEEENS5_IJNSA_ILi64EEENSA_ILi240EEESG_EEEaNS5_IJlSC_lEEEaSJ_NS4_8TiledMMAINS4_8MMA_AtomIJNS4_4SM904GMMA26MMA_64x16x32_S32S8S8_SS_TNEEEENS4_6LayoutINS5_IJSC_SC_SC_EEENS5_IJNSA_ILi0EEESS_SS_EEEEENS5_IJNS4_10UnderscoreESV_SV_EEEEENS4_13SM90_TMA_LOADENS4_14ComposedLayoutINS4_7SwizzleILi2ELi4ELi3EEENS4_18smem_ptr_flag_bitsILi8EEENSQ_INS5_IJNSA_ILi8EEESG_EEENS5_IJSG_SC_EEEEEEEvNS4_8identityENS4_23SM90_TMA_LOAD_MULTICASTES18_vS19_EENS_8epilogue10collective6detail29Sm90TmaWarpSpecializedAdapterINS1D_15DefaultEpilogueIaSJ_SJ_NS1C_6thread17LinearCombinationIaLi1EiiLNS1H_9ScaleType4KindE0ELNS_15FloatRoundStyleE2EaEENS1_15EpilogueDefaultEEEEEvvEEEEvNT_6ParamsE --------------------------
	.section	.nv.shared._ZN7cutlass13device_kernelINS_4gemm6kernel13GemmUniversalIN4cute5tupleIJiiiiEEENS1_10collective13CollectiveMmaINS1_34MainloopSm90TmaGmmaWarpSpecializedILi11ENS5_IJNS4_1CILi2EEENSA_ILi1EEESC_EEENS1_32KernelTmaWarpSpecializedPingpongEEENS5_IJNSA_ILi64EEENSA_ILi240EEESG_EEEaNS5_IJlSC_lEEEaSJ_NS4_8TiledMMAINS4_8MMA_AtomIJNS4_4SM904GMMA26MMA_64x16x32_S32S8S8_SS_TNEEEENS4_6LayoutINS5_IJSC_SC_SC_EEENS5_IJNSA_ILi0EEESS_SS_EEEEENS5_IJNS4_10UnderscoreESV_SV_EEEEENS4_13SM90_TMA_LOADENS4_14ComposedLayoutINS4_7SwizzleILi2ELi4ELi3EEENS4_18smem_ptr_flag_bitsILi8EEENSQ_INS5_IJNSA_ILi8EEESG_EEENS5_IJSG_SC_EEEEEEEvNS4_8identityENS4_23SM90_TMA_LOAD_MULTICASTES18_vS19_EENS_8epilogue10collective6detail29Sm90TmaWarpSpecializedAdapterINS1D_15DefaultEpilogueIaSJ_SJ_NS1C_6thread17LinearCombinationIaLi1EiiLNS1H_9ScaleType4KindE0ELNS_15FloatRoundStyleE2EaEENS1_15EpilogueDefaultEEEEEvvEEEEvNT_6ParamsE,"aw",@nobits
	.sectionflags	@""
	.align	16
	.zero		1024


//--------------------- .nv.shared.reserved.0     --------------------------
	.section	.nv.shared.reserved.0,"aw",@nobits
	.weak		__nv_reservedSMEM_offset_0_alias
	.size		__nv_reservedSMEM_offset_0_alias, 0, 0
	.other		__nv_reservedSMEM_offset_0_alias,@"STO_CUDA_RESERVED_SHARED STV_DEFAULT"
__nv_reservedSMEM_offset_0_alias:
	.zero		0


//--------------------- .nv.global                --------------------------
	.section	.nv.global,"aw",@nobits
.nv.global:
	.type		_ZN39_INTERNAL_03d68edb_4_k_cu_863e8974_64044cute1_E,@object
	.size		_ZN39_INTERNAL_03d68edb_4_k_cu_863e8974_64044cute1_E,(_ZN39_INTERNAL_03d68edb_4_k_cu_863e8974_64044cuda3std3__45__cpo6cbeginE - _ZN39_INTERNAL_03d68edb_4_k_cu_863e8974_64044cute1_E)
_ZN39_INTERNAL_03d68edb_4_k_cu_863e8974_64044cute1_E:
	.zero		1
	.type		_ZN39_INTERNAL_03d68edb_4_k_cu_863e8974_64044cuda3std3__45__cpo6cbeginE,@object
	.size		_ZN39_INTERNAL_03d68edb_4_k_cu_863e8974_64044cuda3std3__45__cpo6cbeginE,(_ZN39_INTERNAL_03d68edb_4_k_cu_863e8974_64044cuda3std3__48in_placeE - _ZN39_INTERNAL_03d68edb_4_k_cu_863e8974_64044cuda3std3__45__cpo6cbeginE)
_ZN39_INTERNAL_03d68edb_4_k_cu_863e8974_64044cuda3std3__45__cpo6cbeginE:
	.zero		1
	.type		_ZN39_INTERNAL_03d68edb_4_k_cu_863e8974_64044cuda3std3__48in_placeE,@object
	.size		_ZN39_INTERNAL_03d68edb_4_k_cu_863e8974_64044cuda3std3__48in_placeE,(_ZN39_INTERNAL_03d68edb_4_k_cu_863e8974_64044cuda3std6ranges3__45__cpo9iter_moveE - _ZN39_INTERNAL_03d68edb_4_k_cu_863e8974_64044cuda3std3__48in_placeE)
_ZN39_INTERNAL_03d68edb_4_k_cu_863e8974_64044cuda3std3__48in_placeE:
	.zero		1
	.type		_ZN39_INTERNAL_03d68edb_4_k_cu_863e8974_64044cuda3std6ranges3__45__cpo9iter_moveE,@object
	.size		_ZN39_INTERNAL_03d68edb_4_k_cu_863e8974_64044cuda3std6ranges3__45__cpo9iter_moveE,(_ZN39_INTERNAL_03d68edb_4_k_cu_863e8974_64044cuda3std3__45__cpo5beginE - _ZN39_INTERNAL_03d68edb_4_k_cu_863e8974_64044cuda3std6ranges3__45__cpo9iter_moveE)
_ZN39_INTERNAL_03d68edb_4_k_cu_863e8974_64044cuda3std6ranges3__45__cpo9iter_moveE:
	.zero		1
	.type		_ZN39_INTERNAL_03d68edb_4_k_cu_863e8974_64044cuda3std3__45__cpo5beginE,@object
	.size		_ZN39_INTERNAL_03d68edb_4_k_cu_863e8974_64044cuda3std3__45__cpo5beginE,(_ZN39_INTERNAL_03d68edb_4_k_cu_863e8974_64044cuda3std3__441_GLOBAL__N__03d68edb_4_k_cu_863e8974_64046ignoreE - _ZN39_INTERNAL_03d68edb_4_k_cu_863e8974_64044cuda3std3__45__cpo5beginE)
_ZN39_INTERNAL_03d68edb_4_k_cu_863e8974_64044cuda3std3__45__cpo5beginE:
	.zero		1
	.type		_ZN39_INTERNAL_03d68edb_4_k_cu_863e8974_64044cuda3std3__441_GLOBAL__N__03d68edb_4_k_cu_863e8974_64046ignoreE,@object
	.size		_ZN39_INTERNAL_03d68edb_4_k_cu_863e8974_64044cuda3std3__441_GLOBAL__N__03d68edb_4_k_cu_863e8974_64046ignoreE,(_ZN39_INTERNAL_03d68edb_4_k_cu_863e8974_64044cute7productE - _ZN39_INTERNAL_03d68edb_4_k_cu_863e8974_64044cuda3std3__441_GLOBAL__N__03d68edb_4_k_cu_863e8974_64046ignoreE)
_ZN39_INTERNAL_03d68edb_4_k_cu_863e8974_64044cuda3std3__441_GLOBAL__N__03d68edb_4_k_cu_863e8974_64046ignoreE:
	.zero		1
	.type		_ZN39_INTERNAL_03d68edb_4_k_cu_863e8974_64044cute7productE,@object
	.size		_ZN39_INTERNAL_03d68edb_4_k_cu_863e8974_64044cute7productE,(_ZN39_INTERNAL_03d68edb_4_k_cu_863e8974_64044cuda3std3__45__cpo3endE - _ZN39_INTERNAL_03d68edb_4_k_cu_863e8974_64044cute7productE)
_ZN39_INTERNAL_03d68edb_4_k_cu_863e8974_64044cute7productE:
	.zero		1
	.type		_ZN39_INTERNAL_03d68edb_4_k_cu_863e8974_64044cuda3std3__45__cpo3endE,@object
	.size		_ZN39_INTERNAL_03d68edb_4_k_cu_863e8974_64044cuda3std3__45__cpo3endE,(_ZN39_INTERNAL_03d68edb_4_k_cu_863e8974_64044cuda3std3__419piecewise_constructE - _ZN39_INTERNAL_03d68edb_4_k_cu_863e8974_64044cuda3std3__45__cpo3endE)
_ZN39_INTERNAL_03d68edb_4_k_cu_863e8974_64044cuda3std3__45__cpo3endE:
	.zero		1
	.type		_ZN39_INTERNAL_03d68edb_4_k_cu_863e8974_64044cuda3std3__419piecewise_constructE,@object
	.size		_ZN39_INTERNAL_03d68edb_4_k_cu_863e8974_64044cuda3std3__419piecewise_constructE,(_ZN39_INTERNAL_03d68edb_4_k_cu_863e8974_64044cuda3std3__45__cpo4cendE - _ZN39_INTERNAL_03d68edb_4_k_cu_863e8974_64044cuda3std3__419piecewise_constructE)
_ZN39_INTERNAL_03d68edb_4_k_cu_863e8974_64044cuda3std3__419piecewise_constructE:
	.zero		1
	.type		_ZN39_INTERNAL_03d68edb_4_k_cu_863e8974_64044cuda3std3__45__cpo4cendE,@object
	.size		_ZN39_INTERNAL_03d68edb_4_k_cu_863e8974_64044cuda3std3__45__cpo4cendE,(_ZN39_INTERNAL_03d68edb_4_k_cu_863e8974_64044cuda3std6ranges3__45__cpo4swapE - _ZN39_INTERNAL_03d68edb_4_k_cu_863e8974_64044cuda3std3__45__cpo4cendE)
_ZN39_INTERNAL_03d68edb_4_k_cu_863e8974_64044cuda3std3__45__cpo4cendE:
	.zero		1
	.type		_ZN39_INTERNAL_03d68edb_4_k_cu_863e8974_64044cuda3std6ranges3__45__cpo4swapE,@object
	.size		_ZN39_INTERNAL_03d68edb_4_k_cu_863e8974_64044cuda3std6ranges3__45__cpo4swapE,(.L_8 - _ZN39_INTERNAL_03d68edb_4_k_cu_863e8974_64044cuda3std6ranges3__45__cpo4swapE)
_ZN39_INTERNAL_03d68edb_4_k_cu_863e8974_64044cuda3std6ranges3__45__cpo4swapE:
	.zero		1
.L_8:


//--------------------- .nv.constant0._ZN7cutlass13device_kernelINS_4gemm6kernel13GemmUniversalIN4cute5tupleIJiiiiEEENS1_10collective13CollectiveMmaINS1_34MainloopSm90TmaGmmaWarpSpecializedILi11ENS5_IJNS4_1CILi2EEENSA_ILi1EEESC_EEENS1_32KernelTmaWarpSpecializedPingpongEEENS5_IJNSA_ILi64EEENSA_ILi240EEESG_EEEaNS5_IJlSC_lEEEaSJ_NS4_8TiledMMAINS4_8MMA_AtomIJNS4_4SM904GMMA26MMA_64x16x32_S32S8S8_SS_TNEEEENS4_6LayoutINS5_IJSC_SC_SC_EEENS5_IJNSA_ILi0EEESS_SS_EEEEENS5_IJNS4_10UnderscoreESV_SV_EEEEENS4_13SM90_TMA_LOADENS4_14ComposedLayoutINS4_7SwizzleILi2ELi4ELi3EEENS4_18smem_ptr_flag_bitsILi8EEENSQ_INS5_IJNSA_ILi8EEESG_EEENS5_IJSG_SC_EEEEEEEvNS4_8identityENS4_23SM90_TMA_LOAD_MULTICASTES18_vS19_EENS_8epilogue10collective6detail29Sm90TmaWarpSpecializedAdapterINS1D_15DefaultEpilogueIaSJ_SJ_NS1C_6thread17LinearCombinationIaLi1EiiLNS1H_9ScaleType4KindE0ELNS_15FloatRoundStyleE2EaEENS1_15EpilogueDefaultEEEEEvvEEEEvNT_6ParamsE --------------------------
	.section	.nv.constant0._ZN7cutlass13device_kernelINS_4gemm6kernel13GemmUniversalIN4cute5tupleIJiiiiEEENS1_10collective13CollectiveMmaINS1_34MainloopSm90TmaGmmaWarpSpecializedILi11ENS5_IJNS4_1CILi2EEENSA_ILi1EEESC_EEENS1_32KernelTmaWarpSpecializedPingpongEEENS5_IJNSA_ILi64EEENSA_ILi240EEESG_EEEaNS5_IJlSC_lEEEaSJ_NS4_8TiledMMAINS4_8MMA_AtomIJNS4_4SM904GMMA26MMA_64x16x32_S32S8S8_SS_TNEEEENS4_6LayoutINS5_IJSC_SC_SC_EEENS5_IJNSA_ILi0EEESS_SS_EEEEENS5_IJNS4_10UnderscoreESV_SV_EEEEENS4_13SM90_TMA_LOADENS4_14ComposedLayoutINS4_7SwizzleILi2ELi4ELi3EEENS4_18smem_ptr_flag_bitsILi8EEENSQ_INS5_IJNSA_ILi8EEESG_EEENS5_IJSG_SC_EEEEEEEvNS4_8identityENS4_23SM90_TMA_LOAD_MULTICASTES18_vS19_EENS_8epilogue10collective6detail29Sm90TmaWarpSpecializedAdapterINS1D_15DefaultEpilogueIaSJ_SJ_NS1C_6thread17LinearCombinationIaLi1EiiLNS1H_9ScaleType4KindE0ELNS_15FloatRoundStyleE2EaEENS1_15EpilogueDefaultEEEEEvvEEEEvNT_6ParamsE,"a",@progbits
	.sectionflags	@""
	.align	4
.nv.constant0._ZN7cutlass13device_kernelINS_4gemm6kernel13GemmUniversalIN4cute5tupleIJiiiiEEENS1_10collective13CollectiveMmaINS1_34MainloopSm90TmaGmmaWarpSpecializedILi11ENS5_IJNS4_1CILi2EEENSA_ILi1EEESC_EEENS1_32KernelTmaWarpSpecializedPingpongEEENS5_IJNSA_ILi64EEENSA_ILi240EEESG_EEEaNS5_IJlSC_lEEEaSJ_NS4_8TiledMMAINS4_8MMA_AtomIJNS4_4SM904GMMA26MMA_64x16x32_S32S8S8_SS_TNEEEENS4_6LayoutINS5_IJSC_SC_SC_EEENS5_IJNSA_ILi0EEESS_SS_EEEEENS5_IJNS4_10UnderscoreESV_SV_EEEEENS4_13SM90_TMA_LOADENS4_14ComposedLayoutINS4_7SwizzleILi2ELi4ELi3EEENS4_18smem_ptr_flag_bitsILi8EEENSQ_INS5_IJNSA_ILi8EEESG_EEENS5_IJSG_SC_EEEEEEEvNS4_8identityENS4_23SM90_TMA_LOAD_MULTICASTES18_vS19_EENS_8epilogue10collective6detail29Sm90TmaWarpSpecializedAdapterINS1D_15DefaultEpilogueIaSJ_SJ_NS1C_6thread17LinearCombinationIaLi1EiiLNS1H_9ScaleType4KindE0ELNS_15FloatRoundStyleE2EaEENS1_15EpilogueDefaultEEEEEvvEEEEvNT_6ParamsE:
	.zero		1664


//--------------------- SYMBOLS --------------------------

	.type		.nv.reservedSmem.offset0,@object
	.size		.nv.reservedSmem.offset0,0x4
	.type		__assertfail,@function
